// auto-generated by cutlass_sweep.gemm — config: {"arch": "sm_100", "cluster_m": 1, "cluster_n": 1, "dtype": "bf16", "dtype_b": "bf16", "layout": "tn", "stages": 0, "tile_k": 64, "tile_m": 128, "tile_n": 256}
#include "cutlass/cutlass.h"
#include "cutlass/gemm/collective/collective_builder.hpp"
#include "cutlass/gemm/device/gemm_universal_adapter.h"
#include "cutlass/gemm/kernel/gemm_universal.hpp"
#include "cutlass/epilogue/collective/collective_builder.hpp"

using ElemA = cutlass::bfloat16_t;
using ElemB = cutlass::bfloat16_t;
using ElemCD = cutlass::bfloat16_t;
using Acc  = float;
using TileShape    = cute::Shape<cute::_128, cute::_256, cute::_64>;
using ClusterShape = cute::Shape<cute::_1, cute::_1, cute::_1>;

using CollectiveEpilogue = typename cutlass::epilogue::collective::CollectiveBuilder<
    cutlass::arch::Sm100, cutlass::arch::OpClassTensorOp,
    TileShape, ClusterShape,
    cutlass::epilogue::collective::EpilogueTileAuto,
    Acc, Acc,
    ElemCD, cutlass::layout::RowMajor, 128 / cutlass::sizeof_bits<ElemCD>::value,
    ElemCD, cutlass::layout::RowMajor, 128 / cutlass::sizeof_bits<ElemCD>::value,
    cutlass::epilogue::collective::EpilogueScheduleAuto
  >::CollectiveOp;

using CollectiveMainloop = typename cutlass::gemm::collective::CollectiveBuilder<
    cutlass::arch::Sm100, cutlass::arch::OpClassTensorOp,
    ElemA, cutlass::layout::ColumnMajor, 128 / cutlass::sizeof_bits<ElemA>::value,
    ElemB, cutlass::layout::RowMajor, 128 / cutlass::sizeof_bits<ElemB>::value,
    Acc,
    TileShape, ClusterShape,
    cutlass::gemm::collective::StageCountAutoCarveout<static_cast<int>(sizeof(typename CollectiveEpilogue::SharedStorage))>,
    cutlass::gemm::collective::KernelScheduleAuto
  >::CollectiveOp;

using GemmKernel = cutlass::gemm::kernel::GemmUniversal<
    cute::Shape<int,int,int,int>,
    CollectiveMainloop,
    CollectiveEpilogue
>;
using Gemm = cutlass::gemm::device::GemmUniversalAdapter<GemmKernel>;

// Force the device kernel symbol into the cubin without needing a host main.
auto* _anchor = &cutlass::device_kernel<GemmKernel>;


// ===== COMPILED SASS (sm_100a) =====

	.target	sm_100a

	.elftype	@"ET_EXEC"


//--------------------- .note.nv.tkinfo           --------------------------
	.section	.note.nv.tkinfo,"",@"SHT_NOTE"
	.sectionflags	@"SHF_NOTE_NV_TKINFO"
	.tkinfo
        /*0018*/ 	.word	0x00000002
        /*0030*/ 	.string	""
        /*0030*/ 	.string	"ptxas"
        /*0030*/ 	.string	"Cuda compilation tools, release 13.0, V13.0.88"
        /*0030*/ 	.string	"Build cuda_13.0.r13.0/compiler.36424714_0"
        /*0030*/ 	.string	"-arch sm_100a -m 64 "



//--------------------- .note.nv.cuinfo           --------------------------
	.section	.note.nv.cuinfo,"",@"SHT_NOTE"
	.sectionflags	@"SHF_NOTE_NV_CUINFO"
        /*0018*/ 	.short	0x0002
        /*001a*/ 	.short	0x0064
        /*001c*/ 	.short	0x0082
	.zero		2


//--------------------- .nv.info                  --------------------------
	.section	.nv.info,"",@"SHT_CUDA_INFO"
	.align	4


	//----- nvinfo : EIATTR_REGCOUNT
	.align		4
        /*0000*/ 	.byte	0x04, 0x2f
        /*0002*/ 	.short	(.L_19 - .L_18)
	.align		4
.L_18:
        /*0004*/ 	.word	index@(_ZN7cutlass13device_kernelINS_4gemm6kernel13GemmUniversalIN4cute5tupleIJiiiiEEENS1_10collective13CollectiveMmaINS1_35MainloopSm100TmaUmmaWarpSpecializedILi3ELi2ELi2ENS5_IJNS4_1CILi1EEESB_SB_EEEEENS5_IJNSA_ILi128EEENSA_ILi256EEENSA_ILi64EEEEEENS_10bfloat16_tENS5_IJSB_llEEESI_SJ_NS4_8TiledMMAINS4_8MMA_AtomIJNS4_20SM100_MMA_F16BF16_SSISI_SI_fLi128ELi256ELNS4_4UMMA5MajorE1ELSO_1ELNSN_7ScaleInE0ELSP_0EEEEEENS4_6LayoutISC_NS5_IJNSA_ILi0EEEST_ST_EEEEENS5_IJNS4_10UnderscoreESW_SW_EEEEENS4_13SM90_TMA_LOADENS4_14ComposedLayoutINS4_7SwizzleILi3ELi4ELi3EEENS4_18smem_ptr_flag_bitsILi16EEENSS_INS5_IJSG_NSA_ILi8EEEEEENS5_IJSB_SG_EEEEEEEvNS4_8identityESZ_S19_vS1A_EENS_8epilogue10collective18CollectiveEpilogueINS1C_23Sm100TmaWarpSpecializedILi4ELi2ELi64ELb1ELb0EEEJSH_NS5_IJNSS_ISE_SB_EENSS_ISG_SB_EEEEESI_NS5_IJlSB_lEEESI_S1K_NS1C_6fusion15FusionCallbacksIS1G_NS1L_17LinearCombinationISI_fSI_fLNS_15FloatRoundStyleE2EEESH_S1J_JEEENS4_5SM1004TMEM4LOAD26SM100_TMEM_LOAD_32dp32b64xESZ_NS10_IS12_S14_NSS_INS5_IJS15_SG_EEENS5_IJSG_SB_EEEEEEENS4_39AutoVectorizingCopyWithAssumedAlignmentILi128EEENS4_14SM90_TMA_STOREES1Y_S20_S20_EEEvvEEEEvNT_6ParamsE)
        /*0008*/ 	.word	0x000000b9


	//----- nvinfo : EIATTR_FRAME_SIZE
	.align		4
.L_19:
        /*000c*/ 	.byte	0x04, 0x11
        /*000e*/ 	.short	(.L_21 - .L_20)
	.align		4
.L_20:
        /*0010*/ 	.word	index@($__internal_2_$__cuda_sm10x_tcgen05_guardrail_trap_unallocated_columns_being_dealloced)
        /*0014*/ 	.word	0x00000000


	//----- nvinfo : EIATTR_FRAME_SIZE
	.align		4
.L_21:
        /*0018*/ 	.byte	0x04, 0x11
        /*001a*/ 	.short	(.L_23 - .L_22)
	.align		4
.L_22:
        /*001c*/ 	.word	index@($__internal_1_$__cuda_sm10x_tcgen05_guardrail_trap_phase_invalid_during_alloc)
        /*0020*/ 	.word	0x00000000


	//----- nvinfo : EIATTR_FRAME_SIZE
	.align		4
.L_23:
        /*0024*/ 	.byte	0x04, 0x11
        /*0026*/ 	.short	(.L_25 - .L_24)
	.align		4
.L_24:
        /*0028*/ 	.word	index@($__internal_0_$__cuda_sm10x_tcgen05_guardrail_trap_col_being_dealloced_not_returned_by_alloc)
        /*002c*/ 	.word	0x00000000


	//----- nvinfo : EIATTR_FRAME_SIZE
	.align		4
.L_25:
        /*0030*/ 	.byte	0x04, 0x11
        /*0032*/ 	.short	(.L_27 - .L_26)
	.align		4
.L_26:
        /*0034*/ 	.word	index@(_ZN7cutlass13device_kernelINS_4gemm6kernel13GemmUniversalIN4cute5tupleIJiiiiEEENS1_10collective13CollectiveMmaINS1_35MainloopSm100TmaUmmaWarpSpecializedILi3ELi2ELi2ENS5_IJNS4_1CILi1EEESB_SB_EEEEENS5_IJNSA_ILi128EEENSA_ILi256EEENSA_ILi64EEEEEENS_10bfloat16_tENS5_IJSB_llEEESI_SJ_NS4_8TiledMMAINS4_8MMA_AtomIJNS4_20SM100_MMA_F16BF16_SSISI_SI_fLi128ELi256ELNS4_4UMMA5MajorE1ELSO_1ELNSN_7ScaleInE0ELSP_0EEEEEENS4_6LayoutISC_NS5_IJNSA_ILi0EEEST_ST_EEEEENS5_IJNS4_10UnderscoreESW_SW_EEEEENS4_13SM90_TMA_LOADENS4_14ComposedLayoutINS4_7SwizzleILi3ELi4ELi3EEENS4_18smem_ptr_flag_bitsILi16EEENSS_INS5_IJSG_NSA_ILi8EEEEEENS5_IJSB_SG_EEEEEEEvNS4_8identityESZ_S19_vS1A_EENS_8epilogue10collective18CollectiveEpilogueINS1C_23Sm100TmaWarpSpecializedILi4ELi2ELi64ELb1ELb0EEEJSH_NS5_IJNSS_ISE_SB_EENSS_ISG_SB_EEEEESI_NS5_IJlSB_lEEESI_S1K_NS1C_6fusion15FusionCallbacksIS1G_NS1L_17LinearCombinationISI_fSI_fLNS_15FloatRoundStyleE2EEESH_S1J_JEEENS4_5SM1004TMEM4LOAD26SM100_TMEM_LOAD_32dp32b64xESZ_NS10_IS12_S14_NSS_INS5_IJS15_SG_EEENS5_IJSG_SB_EEEEEEENS4_39AutoVectorizingCopyWithAssumedAlignmentILi128EEENS4_14SM90_TMA_STOREES1Y_S20_S20_EEEvvEEEEvNT_6ParamsE)
        /*0038*/ 	.word	0x00000000


	//----- nvinfo : EIATTR_MIN_STACK_SIZE
	.align		4
.L_27:
        /*003c*/ 	.byte	0x04, 0x12
        /*003e*/ 	.short	(.L_29 - .L_28)
	.align		4
.L_28:
        /*0040*/ 	.word	index@(_ZN7cutlass13device_kernelINS_4gemm6kernel13GemmUniversalIN4cute5tupleIJiiiiEEENS1_10collective13CollectiveMmaINS1_35MainloopSm100TmaUmmaWarpSpecializedILi3ELi2ELi2ENS5_IJNS4_1CILi1EEESB_SB_EEEEENS5_IJNSA_ILi128EEENSA_ILi256EEENSA_ILi64EEEEEENS_10bfloat16_tENS5_IJSB_llEEESI_SJ_NS4_8TiledMMAINS4_8MMA_AtomIJNS4_20SM100_MMA_F16BF16_SSISI_SI_fLi128ELi256ELNS4_4UMMA5MajorE1ELSO_1ELNSN_7ScaleInE0ELSP_0EEEEEENS4_6LayoutISC_NS5_IJNSA_ILi0EEEST_ST_EEEEENS5_IJNS4_10UnderscoreESW_SW_EEEEENS4_13SM90_TMA_LOADENS4_14ComposedLayoutINS4_7SwizzleILi3ELi4ELi3EEENS4_18smem_ptr_flag_bitsILi16EEENSS_INS5_IJSG_NSA_ILi8EEEEEENS5_IJSB_SG_EEEEEEEvNS4_8identityESZ_S19_vS1A_EENS_8epilogue10collective18CollectiveEpilogueINS1C_23Sm100TmaWarpSpecializedILi4ELi2ELi64ELb1ELb0EEEJSH_NS5_IJNSS_ISE_SB_EENSS_ISG_SB_EEEEESI_NS5_IJlSB_lEEESI_S1K_NS1C_6fusion15FusionCallbacksIS1G_NS1L_17LinearCombinationISI_fSI_fLNS_15FloatRoundStyleE2EEESH_S1J_JEEENS4_5SM1004TMEM4LOAD26SM100_TMEM_LOAD_32dp32b64xESZ_NS10_IS12_S14_NSS_INS5_IJS15_SG_EEENS5_IJSG_SB_EEEEEEENS4_39AutoVectorizingCopyWithAssumedAlignmentILi128EEENS4_14SM90_TMA_STOREES1Y_S20_S20_EEEvvEEEEvNT_6ParamsE)
        /*0044*/ 	.word	0x00000000
.L_29:


//--------------------- .nv.compat                --------------------------
	.section	.nv.compat,"",@"SHT_CUDA_COMPAT_INFO"
	.align	4
        /*0000*/ 	.byte	0x02, 0x09, 0x01, 0x00, 0x02, 0x02, 0x02, 0x00, 0x02, 0x05, 0x05, 0x00, 0x03, 0x07, 0x01, 0x01
        /*0010*/ 	.byte	0x02, 0x03, 0x01, 0x00, 0x02, 0x06, 0x01, 0x00, 0x04, 0x0b, 0x08, 0x00, 0x09, 0x00, 0x00, 0x00
        /*0020*/ 	.byte	0x00, 0x00, 0x00, 0x00


//--------------------- .nv.info._ZN7cutlass13device_kernelINS_4gemm6kernel13GemmUniversalIN4cute5tupleIJiiiiEEENS1_10collective13CollectiveMmaINS1_35MainloopSm100TmaUmmaWarpSpecializedILi3ELi2ELi2ENS5_IJNS4_1CILi1EEESB_SB_EEEEENS5_IJNSA_ILi128EEENSA_ILi256EEENSA_ILi64EEEEEENS_10bfloat16_tENS5_IJSB_llEEESI_SJ_NS4_8TiledMMAINS4_8MMA_AtomIJNS4_20SM100_MMA_F16BF16_SSISI_SI_fLi128ELi256ELNS4_4UMMA5MajorE1ELSO_1ELNSN_7ScaleInE0ELSP_0EEEEEENS4_6LayoutISC_NS5_IJNSA_ILi0EEEST_ST_EEEEENS5_IJNS4_10UnderscoreESW_SW_EEEEENS4_13SM90_TMA_LOADENS4_14ComposedLayoutINS4_7SwizzleILi3ELi4ELi3EEENS4_18smem_ptr_flag_bitsILi16EEENSS_INS5_IJSG_NSA_ILi8EEEEEENS5_IJSB_SG_EEEEEEEvNS4_8identityESZ_S19_vS1A_EENS_8epilogue10collective18CollectiveEpilogueINS1C_23Sm100TmaWarpSpecializedILi4ELi2ELi64ELb1ELb0EEEJSH_NS5_IJNSS_ISE_SB_EENSS_ISG_SB_EEEEESI_NS5_IJlSB_lEEESI_S1K_NS1C_6fusion15FusionCallbacksIS1G_NS1L_17LinearCombinationISI_fSI_fLNS_15FloatRoundStyleE2EEESH_S1J_JEEENS4_5SM1004TMEM4LOAD26SM100_TMEM_LOAD_32dp32b64xESZ_NS10_IS12_S14_NSS_INS5_IJS15_SG_EEENS5_IJSG_SB_EEEEEEENS4_39AutoVectorizingCopyWithAssumedAlignmentILi128EEENS4_14SM90_TMA_STOREES1Y_S20_S20_EEEvvEEEEvNT_6ParamsE --------------------------
	.section	.nv.info._ZN7cutlass13device_kernelINS_4gemm6kernel13GemmUniversalIN4cute5tupleIJiiiiEEENS1_10collective13CollectiveMmaINS1_35MainloopSm100TmaUmmaWarpSpecializedILi3ELi2ELi2ENS5_IJNS4_1CILi1EEESB_SB_EEEEENS5_IJNSA_ILi128EEENSA_ILi256EEENSA_ILi64EEEEEENS_10bfloat16_tENS5_IJSB_llEEESI_SJ_NS4_8TiledMMAINS4_8MMA_AtomIJNS4_20SM100_MMA_F16BF16_SSISI_SI_fLi128ELi256ELNS4_4UMMA5MajorE1ELSO_1ELNSN_7ScaleInE0ELSP_0EEEEEENS4_6LayoutISC_NS5_IJNSA_ILi0EEEST_ST_EEEEENS5_IJNS4_10UnderscoreESW_SW_EEEEENS4_13SM90_TMA_LOADENS4_14ComposedLayoutINS4_7SwizzleILi3ELi4ELi3EEENS4_18smem_ptr_flag_bitsILi16EEENSS_INS5_IJSG_NSA_ILi8EEEEEENS5_IJSB_SG_EEEEEEEvNS4_8identityESZ_S19_vS1A_EENS_8epilogue10collective18CollectiveEpilogueINS1C_23Sm100TmaWarpSpecializedILi4ELi2ELi64ELb1ELb0EEEJSH_NS5_IJNSS_ISE_SB_EENSS_ISG_SB_EEEEESI_NS5_IJlSB_lEEESI_S1K_NS1C_6fusion15FusionCallbacksIS1G_NS1L_17LinearCombinationISI_fSI_fLNS_15FloatRoundStyleE2EEESH_S1J_JEEENS4_5SM1004TMEM4LOAD26SM100_TMEM_LOAD_32dp32b64xESZ_NS10_IS12_S14_NSS_INS5_IJS15_SG_EEENS5_IJSG_SB_EEEEEEENS4_39AutoVectorizingCopyWithAssumedAlignmentILi128EEENS4_14SM90_TMA_STOREES1Y_S20_S20_EEEvvEEEEvNT_6ParamsE,"",@"SHT_CUDA_INFO"
	.sectionflags	@""
	.align	4


	//----- nvinfo : EIATTR_CUDA_API_VERSION
	.align		4
        /*0000*/ 	.byte	0x04, 0x37
        /*0002*/ 	.short	(.L_31 - .L_30)
.L_30:
        /*0004*/ 	.word	0x00000082


	//----- nvinfo : EIATTR_KPARAM_INFO
	.align		4
.L_31:
        /*0008*/ 	.byte	0x04, 0x17
        /*000a*/ 	.short	(.L_33 - .L_32)
.L_32:
        /*000c*/ 	.word	0x00000000
        /*0010*/ 	.short	0x0000
        /*0012*/ 	.short	0x0000
        /*0014*/ 	.byte	0x00, 0xf0, 0x01, 0x20


	//----- nvinfo : EIATTR_AT_ENTRY_FRAGMENTS
	.align		4
.L_33:
        /*0018*/ 	.byte	0x04, 0x4f
        /*001a*/ 	.short	(.L_35 - .L_34)


	//   ....[0]....
.L_34:
        /*001c*/ 	.word	0x00000006


	//----- nvinfo : EIATTR_RESERVED_SMEM_USED
	.align		4
.L_35:
        /*0020*/ 	.byte	0x01, 0x41
	.zero		2


	//----- nvinfo : EIATTR_SPARSE_MMA_MASK
	.align		4
        /*0024*/ 	.byte	0x03, 0x50
        /*0026*/ 	.short	0x0000


	//----- nvinfo : EIATTR_TCGEN05_1CTA_USED
	.align		4
        /*0028*/ 	.byte	0x01, 0x51
	.zero		2


	//----- nvinfo : EIATTR_MAXREG_COUNT
	.align		4
        /*002c*/ 	.byte	0x03, 0x1b
        /*002e*/ 	.short	0x00ff


	//----- nvinfo : EIATTR_NUM_BARRIERS
	.align		4
        /*0030*/ 	.byte	0x02, 0x4c
        /*0032*/ 	.byte	0x07
	.zero		1


	//----- nvinfo : EIATTR_EXTERNS
	.align		4
        /*0034*/ 	.byte	0x04, 0x0f
        /*0036*/ 	.short	(.L_37 - .L_36)


	//   ....[0]....
	.align		4
.L_36:
        /*0038*/ 	.word	index@(__assertfail)


	//----- nvinfo : EIATTR_MERCURY_ISA_VERSION
	.align		4
.L_37:
        /*003c*/ 	.byte	0x03, 0x5f
        /*003e*/ 	.short	0x0101


	//----- nvinfo : EIATTR_INT_WARP_WIDE_INSTR_OFFSETS
	.align		4
        /*0040*/ 	.byte	0x04, 0x31
        /*0042*/ 	.short	(.L_39 - .L_38)


	//   ....[0]....
.L_38:
        /*0044*/ 	.word	0x00002110


	//   ....[1]....
        /*0048*/ 	.word	0x000039b0


	//   ....[2]....
        /*004c*/ 	.word	0x000039d0


	//   ....[3]....
        /*0050*/ 	.word	0x00003a00


	//   ....[4]....
        /*0054*/ 	.word	0x00004340


	//   ....[5]....
        /*0058*/ 	.word	0x000043b0


	//   ....[6]....
        /*005c*/ 	.word	0x000044a0


	//   ....[7]....
        /*0060*/ 	.word	0x00004520


	//   ....[8]....
        /*0064*/ 	.word	0x00004630


	//   ....[9]....
        /*0068*/ 	.word	0x000046c0


	//   ....[10]....
        /*006c*/ 	.word	0x000048a0


	//   ....[11]....
        /*0070*/ 	.word	0x00004a00


	//----- nvinfo : EIATTR_COOP_GROUP_MASK_REGIDS
	.align		4
.L_39:
        /*0074*/ 	.byte	0x04, 0x29
        /*0076*/ 	.short	(.L_41 - .L_40)


	//   ....[0]....
.L_40:
        /*0078*/ 	.word	0xffffffff


	//   ....[1]....
        /*007c*/ 	.word	0xffffffff


	//   ....[2]....
        /*0080*/ 	.word	0xffffffff


	//   ....[3]....
        /*0084*/ 	.word	0xffffffff


	//   ....[4]....
        /*0088*/ 	.word	0xffffffff


	//   ....[5]....
        /*008c*/ 	.word	0xffffffff


	//   ....[6]....
        /*0090*/ 	.word	0xffffffff


	//   ....[7]....
        /*0094*/ 	.word	0xffffffff


	//   ....[8]....
        /*0098*/ 	.word	0xffffffff


	//   ....[9]....
        /*009c*/ 	.word	0xffffffff


	//   ....[10]....
        /*00a0*/ 	.word	0xffffffff


	//   ....[11]....
        /*00a4*/ 	.word	0xffffffff


	//   ....[12]....
        /*00a8*/ 	.word	0xffffffff


	//----- nvinfo : EIATTR_COOP_GROUP_INSTR_OFFSETS
	.align		4
.L_41:
        /*00ac*/ 	.byte	0x04, 0x28
        /*00ae*/ 	.short	(.L_43 - .L_42)


	//   ....[0]....
.L_42:
        /*00b0*/ 	.word	0x00000090


	//   ....[1]....
        /*00b4*/ 	.word	0x000004d0


	//   ....[2]....
        /*00b8*/ 	.word	0x00000620


	//   ....[3]....
        /*00bc*/ 	.word	0x000007c0


	//   ....[4]....
        /*00c0*/ 	.word	0x000008c0


	//   ....[5]....
        /*00c4*/ 	.word	0x00000a30


	//   ....[6]....
        /*00c8*/ 	.word	0x00000b90


	//   ....[7]....
        /*00cc*/ 	.word	0x00001ff0


	//   ....[8]....
        /*00d0*/ 	.word	0x00002d40


	//   ....[9]....
        /*00d4*/ 	.word	0x00002f50


	//   ....[10]....
        /*00d8*/ 	.word	0x00002f80


	//   ....[11]....
        /*00dc*/ 	.word	0x00003890


	//   ....[12]....
        /*00e0*/ 	.word	0x00003ac0


	//----- nvinfo : EIATTR_VRC_CTA_INIT_COUNT
	.align		4
.L_43:
        /*00e4*/ 	.byte	0x02, 0x4a
        /*00e6*/ 	.byte	0x80
	.zero		1


	//----- nvinfo : EIATTR_SYSCALL_OFFSETS
	.align		4
        /*00e8*/ 	.byte	0x04, 0x46
        /*00ea*/ 	.short	(.L_45 - .L_44)


	//   ....[0]....
.L_44:
        /*00ec*/ 	.word	0x000054b0


	//   ....[1]....
        /*00f0*/ 	.word	0x000055a0


	//   ....[2]....
        /*00f4*/ 	.word	0x00005f20


	//   ....[3]....
        /*00f8*/ 	.word	0x00007370


	//   ....[4]....
        /*00fc*/ 	.word	0x00008790


	//   ....[5]....
        /*0100*/ 	.word	0x00009ba0


	//----- nvinfo : EIATTR_MBARRIER_INSTR_OFFSETS
	.align		4
.L_45:
        /*0104*/ 	.byte	0x04, 0x39
        /*0106*/ 	.short	(.L_47 - .L_46)


	//   ....[0]....
.L_46:
        /*0108*/ 	.word	0x000005b0
        /*010c*/ 	.word	0x000000ff
        /*0110*/ 	.word	0x00000000
        /*0114*/ 	.short	0x0100
        /*0116*/ 	.byte	0x05
	.zero		1


	//   ....[1]....
        /*0118*/ 	.word	0x000005c0
        /*011c*/ 	.word	0x000000ff
        /*0120*/ 	.word	0x00000018
        /*0124*/ 	.short	0x0100
        /*0126*/ 	.byte	0x05
	.zero		1


	//   ....[2]....
        /*0128*/ 	.word	0x000005d0
        /*012c*/ 	.word	0x000000ff
        /*0130*/ 	.word	0x00000008
        /*0134*/ 	.short	0x0100
        /*0136*/ 	.byte	0x05
	.zero		1


	//   ....[3]....
        /*0138*/ 	.word	0x000005e0
        /*013c*/ 	.word	0x000000ff
        /*0140*/ 	.word	0x00000020
        /*0144*/ 	.short	0x0100
        /*0146*/ 	.byte	0x05
	.zero		1


	//   ....[4]....
        /*0148*/ 	.word	0x000005f0
        /*014c*/ 	.word	0x000000ff
        /*0150*/ 	.word	0x00000010
        /*0154*/ 	.short	0x0100
        /*0156*/ 	.byte	0x05
	.zero		1


	//   ....[5]....
        /*0158*/ 	.word	0x00000600
        /*015c*/ 	.word	0x000000ff
        /*0160*/ 	.word	0x00000028
        /*0164*/ 	.short	0x0100
        /*0166*/ 	.byte	0x05
	.zero		1


	//   ....[6]....
        /*0168*/ 	.word	0x00000730
        /*016c*/ 	.word	0x000000ff
        /*0170*/ 	.word	0x00000030
        /*0174*/ 	.short	0x0100
        /*0176*/ 	.byte	0x07
	.zero		1


	//   ....[7]....
        /*0178*/ 	.word	0x00000740
        /*017c*/ 	.word	0x000000ff
        /*0180*/ 	.word	0x00000050
        /*0184*/ 	.short	0x0100
        /*0186*/ 	.byte	0x07
	.zero		1


	//   ....[8]....
        /*0188*/ 	.word	0x00000750
        /*018c*/ 	.word	0x000000ff
        /*0190*/ 	.word	0x00000038
        /*0194*/ 	.short	0x0100
        /*0196*/ 	.byte	0x07
	.zero		1


	//   ....[9]....
        /*0198*/ 	.word	0x00000760
        /*019c*/ 	.word	0x000000ff
        /*01a0*/ 	.word	0x00000058
        /*01a4*/ 	.short	0x0100
        /*01a6*/ 	.byte	0x07
	.zero		1


	//   ....[10]....
        /*01a8*/ 	.word	0x00000770
        /*01ac*/ 	.word	0x000000ff
        /*01b0*/ 	.word	0x00000040
        /*01b4*/ 	.short	0x0100
        /*01b6*/ 	.byte	0x07
	.zero		1


	//   ....[11]....
        /*01b8*/ 	.word	0x00000780
        /*01bc*/ 	.word	0x000000ff
        /*01c0*/ 	.word	0x00000060
        /*01c4*/ 	.short	0x0100
        /*01c6*/ 	.byte	0x07
	.zero		1


	//   ....[12]....
        /*01c8*/ 	.word	0x00000790
        /*01cc*/ 	.word	0x000000ff
        /*01d0*/ 	.word	0x00000048
        /*01d4*/ 	.short	0x0100
        /*01d6*/ 	.byte	0x07
	.zero		1


	//   ....[13]....
        /*01d8*/ 	.word	0x000007a0
        /*01dc*/ 	.word	0x000000ff
        /*01e0*/ 	.word	0x00000068
        /*01e4*/ 	.short	0x0100
        /*01e6*/ 	.byte	0x07
	.zero		1


	//   ....[14]....
        /*01e8*/ 	.word	0x00000890
        /*01ec*/ 	.word	0x000000ff
        /*01f0*/ 	.word	0x00000070
        /*01f4*/ 	.short	0x0100
        /*01f6*/ 	.byte	0x05
	.zero		1


	//   ....[15]....
        /*01f8*/ 	.word	0x000008a0
        /*01fc*/ 	.word	0x000000ff
        /*0200*/ 	.word	0x00000078
        /*0204*/ 	.short	0x0100
        /*0206*/ 	.byte	0x05
	.zero		1


	//   ....[16]....
        /*0208*/ 	.word	0x000009e0
        /*020c*/ 	.word	0x000000ff
        /*0210*/ 	.word	0x00000080
        /*0214*/ 	.short	0x0100
        /*0216*/ 	.byte	0x05
	.zero		1


	//   ....[17]....
        /*0218*/ 	.word	0x000009f0
        /*021c*/ 	.word	0x000000ff
        /*0220*/ 	.word	0x00000090
        /*0224*/ 	.short	0x0100
        /*0226*/ 	.byte	0x05
	.zero		1


	//   ....[18]....
        /*0228*/ 	.word	0x00000a00
        /*022c*/ 	.word	0x000000ff
        /*0230*/ 	.word	0x00000088
        /*0234*/ 	.short	0x0100
        /*0236*/ 	.byte	0x05
	.zero		1


	//   ....[19]....
        /*0238*/ 	.word	0x00000a10
        /*023c*/ 	.word	0x000000ff
        /*0240*/ 	.word	0x00000098
        /*0244*/ 	.short	0x0100
        /*0246*/ 	.byte	0x05
	.zero		1


	//   ....[20]....
        /*0248*/ 	.word	0x00000b40
        /*024c*/ 	.word	0x000000ff
        /*0250*/ 	.word	0x000000a0
        /*0254*/ 	.short	0x0100
        /*0256*/ 	.byte	0x07
	.zero		1


	//   ....[21]....
        /*0258*/ 	.word	0x00000b50
        /*025c*/ 	.word	0x000000ff
        /*0260*/ 	.word	0x000000b0
        /*0264*/ 	.short	0x0100
        /*0266*/ 	.byte	0x07
	.zero		1


	//   ....[22]....
        /*0268*/ 	.word	0x00000b60
        /*026c*/ 	.word	0x000000ff
        /*0270*/ 	.word	0x000000a8
        /*0274*/ 	.short	0x0100
        /*0276*/ 	.byte	0x07
	.zero		1


	//   ....[23]....
        /*0278*/ 	.word	0x00000b70
        /*027c*/ 	.word	0x000000ff
        /*0280*/ 	.word	0x000000b8
        /*0284*/ 	.short	0x0100
        /*0286*/ 	.byte	0x07
	.zero		1


	//   ....[24]....
        /*0288*/ 	.word	0x00000c60
        /*028c*/ 	.word	0x000000ff
        /*0290*/ 	.word	0x000000c0
        /*0294*/ 	.short	0x0100
        /*0296*/ 	.byte	0x05
	.zero		1


	//   ....[25]....
        /*0298*/ 	.word	0x00000c70
        /*029c*/ 	.word	0x000000ff
        /*02a0*/ 	.word	0x000000d0
        /*02a4*/ 	.short	0x0100
        /*02a6*/ 	.byte	0x05
	.zero		1


	//   ....[26]....
        /*02a8*/ 	.word	0x00000c80
        /*02ac*/ 	.word	0x000000ff
        /*02b0*/ 	.word	0x000000c8
        /*02b4*/ 	.short	0x0100
        /*02b6*/ 	.byte	0x05
	.zero		1


	//   ....[27]....
        /*02b8*/ 	.word	0x00000c90
        /*02bc*/ 	.word	0x000000ff
        /*02c0*/ 	.word	0x000000d8
        /*02c4*/ 	.short	0x0100
        /*02c6*/ 	.byte	0x05
	.zero		1


	//   ....[28]....
        /*02c8*/ 	.word	0x00001570
        /*02cc*/ 	.word	0x00000003
        /*02d0*/ 	.word	0x000000d0
        /*02d4*/ 	.short	0x010a
        /*02d6*/ 	.byte	0xff
	.zero		1


	//   ....[29]....
        /*02d8*/ 	.word	0x000015a0
        /*02dc*/ 	.word	0x00000003
        /*02e0*/ 	.word	0x000000c0
        /*02e4*/ 	.short	0x0101
        /*02e6*/ 	.byte	0xff
	.zero		1


	//   ....[30]....
        /*02e8*/ 	.word	0x00001670
        /*02ec*/ 	.word	0x000000ff
        /*02f0*/ 	.word	0x00000018
        /*02f4*/ 	.short	0x010a
        /*02f6*/ 	.byte	0x08
	.zero		1


	//   ....[31]....
        /*02f8*/ 	.word	0x00001750
        /*02fc*/ 	.word	0x000000ff
        /*0300*/ 	.word	0x00000018
        /*0304*/ 	.short	0x010a
        /*0306*/ 	.byte	0x31
	.zero		1


	//   ....[32]....
        /*0308*/ 	.word	0x00001850
        /*030c*/ 	.word	0x000000ff
        /*0310*/ 	.word	0x00000018
        /*0314*/ 	.short	0x010a
        /*0316*/ 	.byte	0x08
	.zero		1


	//   ....[33]....
        /*0318*/ 	.word	0x00001b40
        /*031c*/ 	.word	0x000000ff
        /*0320*/ 	.word	0x00000078
        /*0324*/ 	.short	0x0101
        /*0326*/ 	.byte	0x04
	.zero		1


	//   ....[34]....
        /*0328*/ 	.word	0x00001b60
        /*032c*/ 	.word	0x000000ff
        /*0330*/ 	.word	0x00000018
        /*0334*/ 	.short	0x010a
        /*0336*/ 	.byte	0x08
	.zero		1


	//   ....[35]....
        /*0338*/ 	.word	0x00001c20
        /*033c*/ 	.word	0x000000ff
        /*0340*/ 	.word	0x00000018
        /*0344*/ 	.short	0x010a
        /*0346*/ 	.byte	0x31
	.zero		1


	//   ....[36]....
        /*0348*/ 	.word	0x00001d20
        /*034c*/ 	.word	0x000000ff
        /*0350*/ 	.word	0x00000018
        /*0354*/ 	.short	0x010a
        /*0356*/ 	.byte	0x08
	.zero		1


	//   ....[37]....
        /*0358*/ 	.word	0x00002020
        /*035c*/ 	.word	0x00000002
        /*0360*/ 	.word	0x00000080
        /*0364*/ 	.short	0x010a
        /*0366*/ 	.byte	0xff
	.zero		1


	//   ....[38]....
        /*0368*/ 	.word	0x000020e0
        /*036c*/ 	.word	0x00000002
        /*0370*/ 	.word	0x00000000
        /*0374*/ 	.short	0x0101
        /*0376*/ 	.byte	0xff
	.zero		1


	//   ....[39]....
        /*0378*/ 	.word	0x00002640
        /*037c*/ 	.word	0x000000ff
        /*0380*/ 	.word	0x00000000
        /*0384*/ 	.short	0x010a
        /*0386*/ 	.byte	0x05
	.zero		1


	//   ....[40]....
        /*0388*/ 	.word	0x000026d0
        /*038c*/ 	.word	0x000000ff
        /*0390*/ 	.word	0x00000000
        /*0394*/ 	.short	0x010a
        /*0396*/ 	.byte	0x05
	.zero		1


	//   ....[41]....
        /*0398*/ 	.word	0x00002770
        /*039c*/ 	.word	0x00000000
        /*03a0*/ 	.word	0x00000000
        /*03a4*/ 	.short	0x010a
        /*03a6*/ 	.byte	0xff
	.zero		1


	//   ....[42]....
        /*03a8*/ 	.word	0x00002890
        /*03ac*/ 	.word	0x00000000
        /*03b0*/ 	.word	0x000000c0
        /*03b4*/ 	.short	0x010a
        /*03b6*/ 	.byte	0xff
	.zero		1


	//   ....[43]....
        /*03b8*/ 	.word	0x000028f0
        /*03bc*/ 	.word	0x00000004
        /*03c0*/ 	.word	0x00000000
        /*03c4*/ 	.short	0x0101
        /*03c6*/ 	.byte	0xff
	.zero		1


	//   ....[44]....
        /*03c8*/ 	.word	0x00002910
        /*03cc*/ 	.word	0x000000ff
        /*03d0*/ 	.word	0x00000090
        /*03d4*/ 	.short	0x010a
        /*03d6*/ 	.byte	0x05
	.zero		1


	//   ....[45]....
        /*03d8*/ 	.word	0x00002a30
        /*03dc*/ 	.word	0x00000000
        /*03e0*/ 	.word	0x00000080
        /*03e4*/ 	.short	0x010a
        /*03e6*/ 	.byte	0xff
	.zero		1


	//   ....[46]....
        /*03e8*/ 	.word	0x00002b40
        /*03ec*/ 	.word	0x00000000
        /*03f0*/ 	.word	0x00000000
        /*03f4*/ 	.short	0x0101
        /*03f6*/ 	.byte	0xff
	.zero		1


	//   ....[47]....
        /*03f8*/ 	.word	0x00002bd0
        /*03fc*/ 	.word	0x000000ff
        /*0400*/ 	.word	0x00000090
        /*0404*/ 	.short	0x0106
        /*0406*/ 	.byte	0x05
	.zero		1


	//   ....[48]....
        /*0408*/ 	.word	0x00002bf0
        /*040c*/ 	.word	0x000000ff
        /*0410*/ 	.word	0x00000090
        /*0414*/ 	.short	0x010a
        /*0416*/ 	.byte	0x05
	.zero		1


	//   ....[49]....
        /*0418*/ 	.word	0x00002c80
        /*041c*/ 	.word	0x000000ff
        /*0420*/ 	.word	0x00000090
        /*0424*/ 	.short	0x0106
        /*0426*/ 	.byte	0x04
	.zero		1


	//   ....[50]....
        /*0428*/ 	.word	0x00002cc0
        /*042c*/ 	.word	0x00000000
        /*0430*/ 	.word	0x00000090
        /*0434*/ 	.short	0x010a
        /*0436*/ 	.byte	0xff
	.zero		1


	//   ....[51]....
        /*0438*/ 	.word	0x00003200
        /*043c*/ 	.word	0x00000000
        /*0440*/ 	.word	0x00000080
        /*0444*/ 	.short	0x010a
        /*0446*/ 	.byte	0xff
	.zero		1


	//   ....[52]....
        /*0448*/ 	.word	0x00003310
        /*044c*/ 	.word	0x00000003
        /*0450*/ 	.word	0x00000000
        /*0454*/ 	.short	0x0101
        /*0456*/ 	.byte	0xff
	.zero		1


	//   ....[53]....
        /*0458*/ 	.word	0x00003320
        /*045c*/ 	.word	0x000000ff
        /*0460*/ 	.word	0x00000000
        /*0464*/ 	.short	0x010a
        /*0466*/ 	.byte	0x06
	.zero		1


	//   ....[54]....
        /*0468*/ 	.word	0x00003340
        /*046c*/ 	.word	0x000000ff
        /*0470*/ 	.word	0x000000b0
        /*0474*/ 	.short	0x010a
        /*0476*/ 	.byte	0x07
	.zero		1


	//   ....[55]....
        /*0478*/ 	.word	0x00003410
        /*047c*/ 	.word	0x000000ff
        /*0480*/ 	.word	0x00000000
        /*0484*/ 	.short	0x010a
        /*0486*/ 	.byte	0x06
	.zero		1


	//   ....[56]....
        /*0488*/ 	.word	0x00003540
        /*048c*/ 	.word	0x000000ff
        /*0490*/ 	.word	0x00000000
        /*0494*/ 	.short	0x010a
        /*0496*/ 	.byte	0x1a
	.zero		1


	//   ....[57]....
        /*0498*/ 	.word	0x000037e0
        /*049c*/ 	.word	0x000000ff
        /*04a0*/ 	.word	0x00000000
        /*04a4*/ 	.short	0x010a
        /*04a6*/ 	.byte	0x06
	.zero		1


	//   ....[58]....
        /*04a8*/ 	.word	0x00003870
        /*04ac*/ 	.word	0x000000ff
        /*04b0*/ 	.word	0x00000000
        /*04b4*/ 	.short	0x010a
        /*04b6*/ 	.byte	0x07
	.zero		1


	//   ....[59]....
        /*04b8*/ 	.word	0x00003cf0
        /*04bc*/ 	.word	0x00000000
        /*04c0*/ 	.word	0x00000080
        /*04c4*/ 	.short	0x010a
        /*04c6*/ 	.byte	0xff
	.zero		1


	//   ....[60]....
        /*04c8*/ 	.word	0x00003db0
        /*04cc*/ 	.word	0x00000000
        /*04d0*/ 	.word	0x00000000
        /*04d4*/ 	.short	0x0101
        /*04d6*/ 	.byte	0xff
	.zero		1


	//   ....[61]....
        /*04d8*/ 	.word	0x000040d0
        /*04dc*/ 	.word	0x000000ff
        /*04e0*/ 	.word	0x00000078
        /*04e4*/ 	.short	0x010a
        /*04e6*/ 	.byte	0x07
	.zero		1


	//   ....[62]....
        /*04e8*/ 	.word	0x000042c0
        /*04ec*/ 	.word	0x000000ff
        /*04f0*/ 	.word	0x00000050
        /*04f4*/ 	.short	0x010a
        /*04f6*/ 	.byte	0x07
	.zero		1


	//   ....[63]....
        /*04f8*/ 	.word	0x00004440
        /*04fc*/ 	.word	0x000000ff
        /*0500*/ 	.word	0x00000030
        /*0504*/ 	.short	0x010b
        /*0506*/ 	.byte	0x07
	.zero		1


	//   ....[64]....
        /*0508*/ 	.word	0x00004450
        /*050c*/ 	.word	0x000000ff
        /*0510*/ 	.word	0x00000000
        /*0514*/ 	.short	0x0101
        /*0516*/ 	.byte	0x08
	.zero		1


	//   ....[65]....
        /*0518*/ 	.word	0x00004470
        /*051c*/ 	.word	0x000000ff
        /*0520*/ 	.word	0x00000058
        /*0524*/ 	.short	0x010a
        /*0526*/ 	.byte	0x07
	.zero		1


	//   ....[66]....
        /*0528*/ 	.word	0x000045d0
        /*052c*/ 	.word	0x000000ff
        /*0530*/ 	.word	0x00000038
        /*0534*/ 	.short	0x010b
        /*0536*/ 	.byte	0x07
	.zero		1


	//   ....[67]....
        /*0538*/ 	.word	0x000045e0
        /*053c*/ 	.word	0x000000ff
        /*0540*/ 	.word	0x00000000
        /*0544*/ 	.short	0x0101
        /*0546*/ 	.byte	0x08
	.zero		1


	//   ....[68]....
        /*0548*/ 	.word	0x000045f0
        /*054c*/ 	.word	0x000000ff
        /*0550*/ 	.word	0x00000060
        /*0554*/ 	.short	0x010a
        /*0556*/ 	.byte	0x07
	.zero		1


	//   ....[69]....
        /*0558*/ 	.word	0x00004790
        /*055c*/ 	.word	0x000000ff
        /*0560*/ 	.word	0x00000040
        /*0564*/ 	.short	0x010b
        /*0566*/ 	.byte	0x07
	.zero		1


	//   ....[70]....
        /*0568*/ 	.word	0x00004800
        /*056c*/ 	.word	0x000000ff
        /*0570*/ 	.word	0x00000000
        /*0574*/ 	.short	0x0101
        /*0576*/ 	.byte	0x08
	.zero		1


	//   ....[71]....
        /*0578*/ 	.word	0x00004830
        /*057c*/ 	.word	0x000000ff
        /*0580*/ 	.word	0x00000068
        /*0584*/ 	.short	0x010a
        /*0586*/ 	.byte	0x07
	.zero		1


	//   ....[72]....
        /*0588*/ 	.word	0x00004a40
        /*058c*/ 	.word	0x000000ff
        /*0590*/ 	.word	0x00000048
        /*0594*/ 	.short	0x010b
        /*0596*/ 	.byte	0x07
	.zero		1


	//   ....[73]....
        /*0598*/ 	.word	0x00004a60
        /*059c*/ 	.word	0x000000ff
        /*05a0*/ 	.word	0x00000000
        /*05a4*/ 	.short	0x0101
        /*05a6*/ 	.byte	0x0d
	.zero		1


	//   ....[74]....
        /*05a8*/ 	.word	0x00004a90
        /*05ac*/ 	.word	0x000000ff
        /*05b0*/ 	.word	0x00000050
        /*05b4*/ 	.short	0x010a
        /*05b6*/ 	.byte	0x07
	.zero		1


	//   ....[75]....
        /*05b8*/ 	.word	0x00004ab0
        /*05bc*/ 	.word	0x000000ff
        /*05c0*/ 	.word	0x00000058
        /*05c4*/ 	.short	0x010a
        /*05c6*/ 	.byte	0x07
	.zero		1


	//   ....[76]....
        /*05c8*/ 	.word	0x00004ad0
        /*05cc*/ 	.word	0x000000ff
        /*05d0*/ 	.word	0x00000060
        /*05d4*/ 	.short	0x010a
        /*05d6*/ 	.byte	0x07
	.zero		1


	//   ....[77]....
        /*05d8*/ 	.word	0x00004b10
        /*05dc*/ 	.word	0x00000000
        /*05e0*/ 	.word	0x00000068
        /*05e4*/ 	.short	0x010a
        /*05e6*/ 	.byte	0xff
	.zero		1


	//   ....[78]....
        /*05e8*/ 	.word	0x00004e70
        /*05ec*/ 	.word	0x00000000
        /*05f0*/ 	.word	0x00000080
        /*05f4*/ 	.short	0x010a
        /*05f6*/ 	.byte	0xff
	.zero		1


	//   ....[79]....
        /*05f8*/ 	.word	0x00004f80
        /*05fc*/ 	.word	0x00000000
        /*0600*/ 	.word	0x00000000
        /*0604*/ 	.short	0x0101
        /*0606*/ 	.byte	0xff
	.zero		1


	//   ....[80]....
        /*0608*/ 	.word	0x00005a30
        /*060c*/ 	.word	0x000000ff
        /*0610*/ 	.word	0x00000030
        /*0614*/ 	.short	0x010a
        /*0616*/ 	.byte	0x24
	.zero		1


	//   ....[81]....
        /*0618*/ 	.word	0x00005b10
        /*061c*/ 	.word	0x00000057
        /*0620*/ 	.word	0x000000a0
        /*0624*/ 	.short	0x010a
        /*0626*/ 	.byte	0xff
	.zero		1


	//   ....[82]....
        /*0628*/ 	.word	0x00005cd0
        /*062c*/ 	.word	0x000000ff
        /*0630*/ 	.word	0x00000030
        /*0634*/ 	.short	0x010a
        /*0636*/ 	.byte	0x24
	.zero		1


	//   ....[83]....
        /*0638*/ 	.word	0x00005e00
        /*063c*/ 	.word	0x00000057
        /*0640*/ 	.word	0x000000a0
        /*0644*/ 	.short	0x010a
        /*0646*/ 	.byte	0xff
	.zero		1


	//   ....[84]....
        /*0648*/ 	.word	0x00007010
        /*064c*/ 	.word	0x00000000
        /*0650*/ 	.word	0x00000000
        /*0654*/ 	.short	0x0101
        /*0656*/ 	.byte	0xff
	.zero		1


	//   ....[85]....
        /*0658*/ 	.word	0x00007020
        /*065c*/ 	.word	0x00000003
        /*0660*/ 	.word	0x00000030
        /*0664*/ 	.short	0x010a
        /*0666*/ 	.byte	0xff
	.zero		1


	//   ....[86]....
        /*0668*/ 	.word	0x00007100
        /*066c*/ 	.word	0x00000003
        /*0670*/ 	.word	0x00000030
        /*0674*/ 	.short	0x010a
        /*0676*/ 	.byte	0xff
	.zero		1


	//   ....[87]....
        /*0678*/ 	.word	0x00008430
        /*067c*/ 	.word	0x00000055
        /*0680*/ 	.word	0x00000000
        /*0684*/ 	.short	0x0101
        /*0686*/ 	.byte	0xff
	.zero		1


	//   ....[88]....
        /*0688*/ 	.word	0x00008450
        /*068c*/ 	.word	0x00000000
        /*0690*/ 	.word	0x00000030
        /*0694*/ 	.short	0x010a
        /*0696*/ 	.byte	0xff
	.zero		1


	//   ....[89]....
        /*0698*/ 	.word	0x00008520
        /*069c*/ 	.word	0x00000000
        /*06a0*/ 	.word	0x00000030
        /*06a4*/ 	.short	0x010a
        /*06a6*/ 	.byte	0xff
	.zero		1


	//   ....[90]....
        /*06a8*/ 	.word	0x00009850
        /*06ac*/ 	.word	0x00000054
        /*06b0*/ 	.word	0x00000000
        /*06b4*/ 	.short	0x0101
        /*06b6*/ 	.byte	0xff
	.zero		1


	//   ....[91]....
        /*06b8*/ 	.word	0x00009870
        /*06bc*/ 	.word	0x00000003
        /*06c0*/ 	.word	0x00000030
        /*06c4*/ 	.short	0x010a
        /*06c6*/ 	.byte	0xff
	.zero		1


	//   ....[92]....
        /*06c8*/ 	.word	0x00009940
        /*06cc*/ 	.word	0x00000003
        /*06d0*/ 	.word	0x00000030
        /*06d4*/ 	.short	0x010a
        /*06d6*/ 	.byte	0xff
	.zero		1


	//   ....[93]....
        /*06d8*/ 	.word	0x00009d20
        /*06dc*/ 	.word	0x000000ff
        /*06e0*/ 	.word	0x00000000
        /*06e4*/ 	.short	0x0101
        /*06e6*/ 	.byte	0x05
	.zero		1


	//   ....[94]....
        /*06e8*/ 	.word	0x0000acc0
        /*06ec*/ 	.word	0x00000000
        /*06f0*/ 	.word	0x00000000
        /*06f4*/ 	.short	0x0101
        /*06f6*/ 	.byte	0xff
	.zero		1


	//   ....[95]....
        /*06f8*/ 	.word	0x0000af30
        /*06fc*/ 	.word	0x000000ff
        /*0700*/ 	.word	0x00000000
        /*0704*/ 	.short	0x0101
        /*0706*/ 	.byte	0x04
	.zero		1


	//   ....[96]....
        /*0708*/ 	.word	0x0000af50
        /*070c*/ 	.word	0x00000003
        /*0710*/ 	.word	0x000000d0
        /*0714*/ 	.short	0x010a
        /*0716*/ 	.byte	0xff
	.zero		1


	//   ....[97]....
        /*0718*/ 	.word	0x0000afb0
        /*071c*/ 	.word	0x00000002
        /*0720*/ 	.word	0x00000018
        /*0724*/ 	.short	0x010a
        /*0726*/ 	.byte	0xff
	.zero		1


	//   ....[98]....
        /*0728*/ 	.word	0x0000b010
        /*072c*/ 	.word	0x00000002
        /*0730*/ 	.word	0x00000018
        /*0734*/ 	.short	0x010a
        /*0736*/ 	.byte	0xff
	.zero		1


	//   ....[99]....
        /*0738*/ 	.word	0x0000b060
        /*073c*/ 	.word	0x00000002
        /*0740*/ 	.word	0x00000080
        /*0744*/ 	.short	0x010a
        /*0746*/ 	.byte	0xff
	.zero		1


	//   ....[100]....
        /*0748*/ 	.word	0x0000b0c0
        /*074c*/ 	.word	0x00000000
        /*0750*/ 	.word	0x00000000
        /*0754*/ 	.short	0x010a
        /*0756*/ 	.byte	0xff
	.zero		1


	//   ....[101]....
        /*0758*/ 	.word	0x0000b120
        /*075c*/ 	.word	0x00000000
        /*0760*/ 	.word	0x00000000
        /*0764*/ 	.short	0x010a
        /*0766*/ 	.byte	0xff
	.zero		1


	//   ....[102]....
        /*0768*/ 	.word	0x0000b170
        /*076c*/ 	.word	0x00000000
        /*0770*/ 	.word	0x000000c0
        /*0774*/ 	.short	0x010a
        /*0776*/ 	.byte	0xff
	.zero		1


	//   ....[103]....
        /*0778*/ 	.word	0x0000b1d0
        /*077c*/ 	.word	0x00000000
        /*0780*/ 	.word	0x00000090
        /*0784*/ 	.short	0x010a
        /*0786*/ 	.byte	0xff
	.zero		1


	//   ....[104]....
        /*0788*/ 	.word	0x0000b220
        /*078c*/ 	.word	0x00000000
        /*0790*/ 	.word	0x00000080
        /*0794*/ 	.short	0x010a
        /*0796*/ 	.byte	0xff
	.zero		1


	//   ....[105]....
        /*0798*/ 	.word	0x0000b280
        /*079c*/ 	.word	0x00000000
        /*07a0*/ 	.word	0x00000090
        /*07a4*/ 	.short	0x010a
        /*07a6*/ 	.byte	0xff
	.zero		1


	//   ....[106]....
        /*07a8*/ 	.word	0x0000b2d0
        /*07ac*/ 	.word	0x00000000
        /*07b0*/ 	.word	0x00000080
        /*07b4*/ 	.short	0x010a
        /*07b6*/ 	.byte	0xff
	.zero		1


	//   ....[107]....
        /*07b8*/ 	.word	0x0000b330
        /*07bc*/ 	.word	0x00000003
        /*07c0*/ 	.word	0x000000b0
        /*07c4*/ 	.short	0x010a
        /*07c6*/ 	.byte	0xff
	.zero		1


	//   ....[108]....
        /*07c8*/ 	.word	0x0000b390
        /*07cc*/ 	.word	0x00000000
        /*07d0*/ 	.word	0x00000000
        /*07d4*/ 	.short	0x010a
        /*07d6*/ 	.byte	0xff
	.zero		1


	//   ....[109]....
        /*07d8*/ 	.word	0x0000b3f0
        /*07dc*/ 	.word	0x00000000
        /*07e0*/ 	.word	0x00000000
        /*07e4*/ 	.short	0x010a
        /*07e6*/ 	.byte	0xff
	.zero		1


	//   ....[110]....
        /*07e8*/ 	.word	0x0000b450
        /*07ec*/ 	.word	0x00000000
        /*07f0*/ 	.word	0x00000000
        /*07f4*/ 	.short	0x010a
        /*07f6*/ 	.byte	0xff
	.zero		1


	//   ....[111]....
        /*07f8*/ 	.word	0x0000b4a0
        /*07fc*/ 	.word	0x00000000
        /*0800*/ 	.word	0x00000080
        /*0804*/ 	.short	0x010a
        /*0806*/ 	.byte	0xff
	.zero		1


	//   ....[112]....
        /*0808*/ 	.word	0x0000b500
        /*080c*/ 	.word	0x00000000
        /*0810*/ 	.word	0x00000078
        /*0814*/ 	.short	0x010a
        /*0816*/ 	.byte	0xff
	.zero		1


	//   ....[113]....
        /*0818*/ 	.word	0x0000b560
        /*081c*/ 	.word	0x00000003
        /*0820*/ 	.word	0x00000050
        /*0824*/ 	.short	0x010a
        /*0826*/ 	.byte	0xff
	.zero		1


	//   ....[114]....
        /*0828*/ 	.word	0x0000b5c0
        /*082c*/ 	.word	0x00000003
        /*0830*/ 	.word	0x00000058
        /*0834*/ 	.short	0x010a
        /*0836*/ 	.byte	0xff
	.zero		1


	//   ....[115]....
        /*0838*/ 	.word	0x0000b620
        /*083c*/ 	.word	0x00000003
        /*0840*/ 	.word	0x00000060
        /*0844*/ 	.short	0x010a
        /*0846*/ 	.byte	0xff
	.zero		1


	//   ....[116]....
        /*0848*/ 	.word	0x0000b680
        /*084c*/ 	.word	0x00000003
        /*0850*/ 	.word	0x00000068
        /*0854*/ 	.short	0x010a
        /*0856*/ 	.byte	0xff
	.zero		1


	//   ....[117]....
        /*0858*/ 	.word	0x0000b6e0
        /*085c*/ 	.word	0x00000000
        /*0860*/ 	.word	0x00000050
        /*0864*/ 	.short	0x010a
        /*0866*/ 	.byte	0xff
	.zero		1


	//   ....[118]....
        /*0868*/ 	.word	0x0000b740
        /*086c*/ 	.word	0x00000000
        /*0870*/ 	.word	0x00000058
        /*0874*/ 	.short	0x010a
        /*0876*/ 	.byte	0xff
	.zero		1


	//   ....[119]....
        /*0878*/ 	.word	0x0000b7a0
        /*087c*/ 	.word	0x00000000
        /*0880*/ 	.word	0x00000060
        /*0884*/ 	.short	0x010a
        /*0886*/ 	.byte	0xff
	.zero		1


	//   ....[120]....
        /*0888*/ 	.word	0x0000b7f0
        /*088c*/ 	.word	0x00000000
        /*0890*/ 	.word	0x00000080
        /*0894*/ 	.short	0x010a
        /*0896*/ 	.byte	0xff
	.zero		1


	//   ....[121]....
        /*0898*/ 	.word	0x0000b850
        /*089c*/ 	.word	0x00000002
        /*08a0*/ 	.word	0x00000030
        /*08a4*/ 	.short	0x010a
        /*08a6*/ 	.byte	0xff
	.zero		1


	//   ....[122]....
        /*08a8*/ 	.word	0x0000b8a0
        /*08ac*/ 	.word	0x00000057
        /*08b0*/ 	.word	0x000000a0
        /*08b4*/ 	.short	0x010a
        /*08b6*/ 	.byte	0xff
	.zero		1


	//   ....[123]....
        /*08b8*/ 	.word	0x0000b8f0
        /*08bc*/ 	.word	0x00000003
        /*08c0*/ 	.word	0x00000030
        /*08c4*/ 	.short	0x010a
        /*08c6*/ 	.byte	0xff
	.zero		1


	//   ....[124]....
        /*08c8*/ 	.word	0x0000b940
        /*08cc*/ 	.word	0x00000000
        /*08d0*/ 	.word	0x00000030
        /*08d4*/ 	.short	0x010a
        /*08d6*/ 	.byte	0xff
	.zero		1


	//   ....[125]....
        /*08d8*/ 	.word	0x0000b990
        /*08dc*/ 	.word	0x00000003
        /*08e0*/ 	.word	0x00000030
        /*08e4*/ 	.short	0x010a
        /*08e6*/ 	.byte	0xff
	.zero		1


	//----- nvinfo : EIATTR_NUM_MBARRIERS
	.align		4
.L_47:
        /*08e8*/ 	.byte	0x03, 0x38
        /*08ea*/ 	.short	0x001c


	//----- nvinfo : EIATTR_EXIT_INSTR_OFFSETS
	.align		4
        /*08ec*/ 	.byte	0x04, 0x1c
        /*08ee*/ 	.short	(.L_49 - .L_48)


	//   ....[0]....
.L_48:
        /*08f0*/ 	.word	0x000027a0


	//   ....[1]....
        /*08f4*/ 	.word	0x00002c90


	//   ....[2]....
        /*08f8*/ 	.word	0x00002cf0


	//   ....[3]....
        /*08fc*/ 	.word	0x00003ad0


	//   ....[4]....
        /*0900*/ 	.word	0x00004b40


	//   ....[5]....
        /*0904*/ 	.word	0x00004b80


	//   ....[6]....
        /*0908*/ 	.word	0x0000ae20


	//   ....[7]....
        /*090c*/ 	.word	0x0000aea0


	//   ....[8]....
        /*0910*/ 	.word	0x0000aed0


	//   ....[9]....
        /*0914*/ 	.word	0x0000af40


	//----- nvinfo : EIATTR_MAX_THREADS
	.align		4
.L_49:
        /*0918*/ 	.byte	0x04, 0x05
        /*091a*/ 	.short	(.L_51 - .L_50)
.L_50:
        /*091c*/ 	.word	0x00000100
        /*0920*/ 	.word	0x00000001
        /*0924*/ 	.word	0x00000001


	//----- nvinfo : EIATTR_CRS_STACK_SIZE
	.align		4
.L_51:
        /*0928*/ 	.byte	0x04, 0x1e
        /*092a*/ 	.short	(.L_53 - .L_52)
.L_52:
        /*092c*/ 	.word	0x00000000


	//----- nvinfo : EIATTR_CBANK_PARAM_SIZE
	.align		4
.L_53:
        /*0930*/ 	.byte	0x03, 0x19
        /*0932*/ 	.short	0x0800


	//----- nvinfo : EIATTR_PARAM_CBANK
	.align		4
        /*0934*/ 	.byte	0x04, 0x0a
        /*0936*/ 	.short	(.L_55 - .L_54)
	.align		4
.L_54:
        /*0938*/ 	.word	index@(.nv.constant0._ZN7cutlass13device_kernelINS_4gemm6kernel13GemmUniversalIN4cute5tupleIJiiiiEEENS1_10collective13CollectiveMmaINS1_35MainloopSm100TmaUmmaWarpSpecializedILi3ELi2ELi2ENS5_IJNS4_1CILi1EEESB_SB_EEEEENS5_IJNSA_ILi128EEENSA_ILi256EEENSA_ILi64EEEEEENS_10bfloat16_tENS5_IJSB_llEEESI_SJ_NS4_8TiledMMAINS4_8MMA_AtomIJNS4_20SM100_MMA_F16BF16_SSISI_SI_fLi128ELi256ELNS4_4UMMA5MajorE1ELSO_1ELNSN_7ScaleInE0ELSP_0EEEEEENS4_6LayoutISC_NS5_IJNSA_ILi0EEEST_ST_EEEEENS5_IJNS4_10UnderscoreESW_SW_EEEEENS4_13SM90_TMA_LOADENS4_14ComposedLayoutINS4_7SwizzleILi3ELi4ELi3EEENS4_18smem_ptr_flag_bitsILi16EEENSS_INS5_IJSG_NSA_ILi8EEEEEENS5_IJSB_SG_EEEEEEEvNS4_8identityESZ_S19_vS1A_EENS_8epilogue10collective18CollectiveEpilogueINS1C_23Sm100TmaWarpSpecializedILi4ELi2ELi64ELb1ELb0EEEJSH_NS5_IJNSS_ISE_SB_EENSS_ISG_SB_EEEEESI_NS5_IJlSB_lEEESI_S1K_NS1C_6fusion15FusionCallbacksIS1G_NS1L_17LinearCombinationISI_fSI_fLNS_15FloatRoundStyleE2EEESH_S1J_JEEENS4_5SM1004TMEM4LOAD26SM100_TMEM_LOAD_32dp32b64xESZ_NS10_IS12_S14_NSS_INS5_IJS15_SG_EEENS5_IJSG_SB_EEEEEEENS4_39AutoVectorizingCopyWithAssumedAlignmentILi128EEENS4_14SM90_TMA_STOREES1Y_S20_S20_EEEvvEEEEvNT_6ParamsE)
        /*093c*/ 	.short	0x0380
        /*093e*/ 	.short	0x0800


	//----- nvinfo : EIATTR_SW_WAR
	.align		4
.L_55:
        /*0940*/ 	.byte	0x04, 0x36
        /*0942*/ 	.short	(.L_57 - .L_56)
.L_56:
        /*0944*/ 	.word	0x00000008
.L_57:


//--------------------- .nv.callgraph             --------------------------
	.section	.nv.callgraph,"",@"SHT_CUDA_CALLGRAPH"
	.align	4
	.sectionentsize	8
	.align		4
        /*0000*/ 	.word	0x00000000
	.align		4
        /*0004*/ 	.word	0xffffffff
	.align		4
        /*0008*/ 	.word	index@(_ZN7cutlass13device_kernelINS_4gemm6kernel13GemmUniversalIN4cute5tupleIJiiiiEEENS1_10collective13CollectiveMmaINS1_35MainloopSm100TmaUmmaWarpSpecializedILi3ELi2ELi2ENS5_IJNS4_1CILi1EEESB_SB_EEEEENS5_IJNSA_ILi128EEENSA_ILi256EEENSA_ILi64EEEEEENS_10bfloat16_tENS5_IJSB_llEEESI_SJ_NS4_8TiledMMAINS4_8MMA_AtomIJNS4_20SM100_MMA_F16BF16_SSISI_SI_fLi128ELi256ELNS4_4UMMA5MajorE1ELSO_1ELNSN_7ScaleInE0ELSP_0EEEEEENS4_6LayoutISC_NS5_IJNSA_ILi0EEEST_ST_EEEEENS5_IJNS4_10UnderscoreESW_SW_EEEEENS4_13SM90_TMA_LOADENS4_14ComposedLayoutINS4_7SwizzleILi3ELi4ELi3EEENS4_18smem_ptr_flag_bitsILi16EEENSS_INS5_IJSG_NSA_ILi8EEEEEENS5_IJSB_SG_EEEEEEEvNS4_8identityESZ_S19_vS1A_EENS_8epilogue10collective18CollectiveEpilogueINS1C_23Sm100TmaWarpSpecializedILi4ELi2ELi64ELb1ELb0EEEJSH_NS5_IJNSS_ISE_SB_EENSS_ISG_SB_EEEEESI_NS5_IJlSB_lEEESI_S1K_NS1C_6fusion15FusionCallbacksIS1G_NS1L_17LinearCombinationISI_fSI_fLNS_15FloatRoundStyleE2EEESH_S1J_JEEENS4_5SM1004TMEM4LOAD26SM100_TMEM_LOAD_32dp32b64xESZ_NS10_IS12_S14_NSS_INS5_IJS15_SG_EEENS5_IJSG_SB_EEEEEEENS4_39AutoVectorizingCopyWithAssumedAlignmentILi128EEENS4_14SM90_TMA_STOREES1Y_S20_S20_EEEvvEEEEvNT_6ParamsE)
	.align		4
        /*000c*/ 	.word	index@(__assertfail)
	.align		4
        /*0010*/ 	.word	0x00000000
	.align		4
        /*0014*/ 	.word	0xfffffffe
	.align		4
        /*0018*/ 	.word	0x00000000
	.align		4
        /*001c*/ 	.word	0xfffffffd
	.align		4
        /*0020*/ 	.word	0x00000000
	.align		4
        /*0024*/ 	.word	0xfffffffc


//--------------------- .nv.constant4             --------------------------
	.section	.nv.constant4,"a",@progbits
	.align	8
	.align		8
.nv.constant4:
        /*0000*/ 	.dword	__assertfail
	.align		8
        /*0008*/ 	.dword	__unnamed_1
	.align		8
        /*0010*/ 	.dword	__unnamed_2
	.align		8
        /*0018*/ 	.dword	_ZN40_INTERNAL_394d367f_4_k_cu_1454e58e_347324cuda3std3__45__cpo5beginE
	.align		8
        /*0020*/ 	.dword	_ZN40_INTERNAL_394d367f_4_k_cu_1454e58e_347324cuda3std3__45__cpo3endE
	.align		8
        /*0028*/ 	.dword	_ZN40_INTERNAL_394d367f_4_k_cu_1454e58e_347324cuda3std3__45__cpo6cbeginE
	.align		8
        /*0030*/ 	.dword	_ZN40_INTERNAL_394d367f_4_k_cu_1454e58e_347324cuda3std3__45__cpo4cendE
	.align		8
        /*0038*/ 	.dword	_ZN40_INTERNAL_394d367f_4_k_cu_1454e58e_347324cuda3std3__442_GLOBAL__N__394d367f_4_k_cu_1454e58e_347326ignoreE
	.align		8
        /*0040*/ 	.dword	_ZN40_INTERNAL_394d367f_4_k_cu_1454e58e_347324cuda3std3__419piecewise_constructE
	.align		8
        /*0048*/ 	.dword	_ZN40_INTERNAL_394d367f_4_k_cu_1454e58e_347324cuda3std3__48in_placeE
	.align		8
        /*0050*/ 	.dword	_ZN40_INTERNAL_394d367f_4_k_cu_1454e58e_347324cuda3std6ranges3__45__cpo4swapE
	.align		8
        /*0058*/ 	.dword	_ZN40_INTERNAL_394d367f_4_k_cu_1454e58e_347324cuda3std6ranges3__45__cpo9iter_moveE
	.align		8
        /*0060*/ 	.dword	_ZN40_INTERNAL_394d367f_4_k_cu_1454e58e_347324cute7productE
	.align		8
        /*0068*/ 	.dword	_ZN40_INTERNAL_394d367f_4_k_cu_1454e58e_347324cute1_E
	.align		8
        /*0070*/ 	.dword	$str$25
	.align		8
        /*0078*/ 	.dword	$str$26
	.align		8
        /*0080*/ 	.dword	$str$27
	.align		8
        /*0088*/ 	.dword	$str$28


//--------------------- .text._ZN7cutlass13device_kernelINS_4gemm6kernel13GemmUniversalIN4cute5tupleIJiiiiEEENS1_10collective13CollectiveMmaINS1_35MainloopSm100TmaUmmaWarpSpecializedILi3ELi2ELi2ENS5_IJNS4_1CILi1EEESB_SB_EEEEENS5_IJNSA_ILi128EEENSA_ILi256EEENSA_ILi64EEEEEENS_10bfloat16_tENS5_IJSB_llEEESI_SJ_NS4_8TiledMMAINS4_8MMA_AtomIJNS4_20SM100_MMA_F16BF16_SSISI_SI_fLi128ELi256ELNS4_4UMMA5MajorE1ELSO_1ELNSN_7ScaleInE0ELSP_0EEEEEENS4_6LayoutISC_NS5_IJNSA_ILi0EEEST_ST_EEEEENS5_IJNS4_10UnderscoreESW_SW_EEEEENS4_13SM90_TMA_LOADENS4_14ComposedLayoutINS4_7SwizzleILi3ELi4ELi3EEENS4_18smem_ptr_flag_bitsILi16EEENSS_INS5_IJSG_NSA_ILi8EEEEEENS5_IJSB_SG_EEEEEEEvNS4_8identityESZ_S19_vS1A_EENS_8epilogue10collective18CollectiveEpilogueINS1C_23Sm100TmaWarpSpecializedILi4ELi2ELi64ELb1ELb0EEEJSH_NS5_IJNSS_ISE_SB_EENSS_ISG_SB_EEEEESI_NS5_IJlSB_lEEESI_S1K_NS1C_6fusion15FusionCallbacksIS1G_NS1L_17LinearCombinationISI_fSI_fLNS_15FloatRoundStyleE2EEESH_S1J_JEEENS4_5SM1004TMEM4LOAD26SM100_TMEM_LOAD_32dp32b64xESZ_NS10_IS12_S14_NSS_INS5_IJS15_SG_EEENS5_IJSG_SB_EEEEEEENS4_39AutoVectorizingCopyWithAssumedAlignmentILi128EEENS4_14SM90_TMA_STOREES1Y_S20_S20_EEEvvEEEEvNT_6ParamsE --------------------------
	.section	.text._ZN7cutlass13device_kernelINS_4gemm6kernel13GemmUniversalIN4cute5tupleIJiiiiEEENS1_10collective13CollectiveMmaINS1_35MainloopSm100TmaUmmaWarpSpecializedILi3ELi2ELi2ENS5_IJNS4_1CILi1EEESB_SB_EEEEENS5_IJNSA_ILi128EEENSA_ILi256EEENSA_ILi64EEEEEENS_10bfloat16_tENS5_IJSB_llEEESI_SJ_NS4_8TiledMMAINS4_8MMA_AtomIJNS4_20SM100_MMA_F16BF16_SSISI_SI_fLi128ELi256ELNS4_4UMMA5MajorE1ELSO_1ELNSN_7ScaleInE0ELSP_0EEEEEENS4_6LayoutISC_NS5_IJNSA_ILi0EEEST_ST_EEEEENS5_IJNS4_10UnderscoreESW_SW_EEEEENS4_13SM90_TMA_LOADENS4_14ComposedLayoutINS4_7SwizzleILi3ELi4ELi3EEENS4_18smem_ptr_flag_bitsILi16EEENSS_INS5_IJSG_NSA_ILi8EEEEEENS5_IJSB_SG_EEEEEEEvNS4_8identityESZ_S19_vS1A_EENS_8epilogue10collective18CollectiveEpilogueINS1C_23Sm100TmaWarpSpecializedILi4ELi2ELi64ELb1ELb0EEEJSH_NS5_IJNSS_ISE_SB_EENSS_ISG_SB_EEEEESI_NS5_IJlSB_lEEESI_S1K_NS1C_6fusion15FusionCallbacksIS1G_NS1L_17LinearCombinationISI_fSI_fLNS_15FloatRoundStyleE2EEESH_S1J_JEEENS4_5SM1004TMEM4LOAD26SM100_TMEM_LOAD_32dp32b64xESZ_NS10_IS12_S14_NSS_INS5_IJS15_SG_EEENS5_IJSG_SB_EEEEEEENS4_39AutoVectorizingCopyWithAssumedAlignmentILi128EEENS4_14SM90_TMA_STOREES1Y_S20_S20_EEEvvEEEEvNT_6ParamsE,"ax",@progbits
	.align	128
.text._ZN7cutlass13device_kernelINS_4gemm6kernel13GemmUniversalIN4cute5tupleIJiiiiEEENS1_10collective13CollectiveMmaINS1_35MainloopSm100TmaUmmaWarpSpecializedILi3ELi2ELi2ENS5_IJNS4_1CILi1EEESB_SB_EEEEENS5_IJNSA_ILi128EEENSA_ILi256EEENSA_ILi64EEEEEENS_10bfloat16_tENS5_IJSB_llEEESI_SJ_NS4_8TiledMMAINS4_8MMA_AtomIJNS4_20SM100_MMA_F16BF16_SSISI_SI_fLi128ELi256ELNS4_4UMMA5MajorE1ELSO_1ELNSN_7ScaleInE0ELSP_0EEEEEENS4_6LayoutISC_NS5_IJNSA_ILi0EEEST_ST_EEEEENS5_IJNS4_10UnderscoreESW_SW_EEEEENS4_13SM90_TMA_LOADENS4_14ComposedLayoutINS4_7SwizzleILi3ELi4ELi3EEENS4_18smem_ptr_flag_bitsILi16EEENSS_INS5_IJSG_NSA_ILi8EEEEEENS5_IJSB_SG_EEEEEEEvNS4_8identityESZ_S19_vS1A_EENS_8epilogue10collective18CollectiveEpilogueINS1C_23Sm100TmaWarpSpecializedILi4ELi2ELi64ELb1ELb0EEEJSH_NS5_IJNSS_ISE_SB_EENSS_ISG_SB_EEEEESI_NS5_IJlSB_lEEESI_S1K_NS1C_6fusion15FusionCallbacksIS1G_NS1L_17LinearCombinationISI_fSI_fLNS_15FloatRoundStyleE2EEESH_S1J_JEEENS4_5SM1004TMEM4LOAD26SM100_TMEM_LOAD_32dp32b64xESZ_NS10_IS12_S14_NSS_INS5_IJS15_SG_EEENS5_IJSG_SB_EEEEEEENS4_39AutoVectorizingCopyWithAssumedAlignmentILi128EEENS4_14SM90_TMA_STOREES1Y_S20_S20_EEEvvEEEEvNT_6ParamsE:
        .type           _ZN7cutlass13device_kernelINS_4gemm6kernel13GemmUniversalIN4cute5tupleIJiiiiEEENS1_10collective13CollectiveMmaINS1_35MainloopSm100TmaUmmaWarpSpecializedILi3ELi2ELi2ENS5_IJNS4_1CILi1EEESB_SB_EEEEENS5_IJNSA_ILi128EEENSA_ILi256EEENSA_ILi64EEEEEENS_10bfloat16_tENS5_IJSB_llEEESI_SJ_NS4_8TiledMMAINS4_8MMA_AtomIJNS4_20SM100_MMA_F16BF16_SSISI_SI_fLi128ELi256ELNS4_4UMMA5MajorE1ELSO_1ELNSN_7ScaleInE0ELSP_0EEEEEENS4_6LayoutISC_NS5_IJNSA_ILi0EEEST_ST_EEEEENS5_IJNS4_10UnderscoreESW_SW_EEEEENS4_13SM90_TMA_LOADENS4_14ComposedLayoutINS4_7SwizzleILi3ELi4ELi3EEENS4_18smem_ptr_flag_bitsILi16EEENSS_INS5_IJSG_NSA_ILi8EEEEEENS5_IJSB_SG_EEEEEEEvNS4_8identityESZ_S19_vS1A_EENS_8epilogue10collective18CollectiveEpilogueINS1C_23Sm100TmaWarpSpecializedILi4ELi2ELi64ELb1ELb0EEEJSH_NS5_IJNSS_ISE_SB_EENSS_ISG_SB_EEEEESI_NS5_IJlSB_lEEESI_S1K_NS1C_6fusion15FusionCallbacksIS1G_NS1L_17LinearCombinationISI_fSI_fLNS_15FloatRoundStyleE2EEESH_S1J_JEEENS4_5SM1004TMEM4LOAD26SM100_TMEM_LOAD_32dp32b64xESZ_NS10_IS12_S14_NSS_INS5_IJS15_SG_EEENS5_IJSG_SB_EEEEEEENS4_39AutoVectorizingCopyWithAssumedAlignmentILi128EEENS4_14SM90_TMA_STOREES1Y_S20_S20_EEEvvEEEEvNT_6ParamsE,@function
        .size           _ZN7cutlass13device_kernelINS_4gemm6kernel13GemmUniversalIN4cute5tupleIJiiiiEEENS1_10collective13CollectiveMmaINS1_35MainloopSm100TmaUmmaWarpSpecializedILi3ELi2ELi2ENS5_IJNS4_1CILi1EEESB_SB_EEEEENS5_IJNSA_ILi128EEENSA_ILi256EEENSA_ILi64EEEEEENS_10bfloat16_tENS5_IJSB_llEEESI_SJ_NS4_8TiledMMAINS4_8MMA_AtomIJNS4_20SM100_MMA_F16BF16_SSISI_SI_fLi128ELi256ELNS4_4UMMA5MajorE1ELSO_1ELNSN_7ScaleInE0ELSP_0EEEEEENS4_6LayoutISC_NS5_IJNSA_ILi0EEEST_ST_EEEEENS5_IJNS4_10UnderscoreESW_SW_EEEEENS4_13SM90_TMA_LOADENS4_14ComposedLayoutINS4_7SwizzleILi3ELi4ELi3EEENS4_18smem_ptr_flag_bitsILi16EEENSS_INS5_IJSG_NSA_ILi8EEEEEENS5_IJSB_SG_EEEEEEEvNS4_8identityESZ_S19_vS1A_EENS_8epilogue10collective18CollectiveEpilogueINS1C_23Sm100TmaWarpSpecializedILi4ELi2ELi64ELb1ELb0EEEJSH_NS5_IJNSS_ISE_SB_EENSS_ISG_SB_EEEEESI_NS5_IJlSB_lEEESI_S1K_NS1C_6fusion15FusionCallbacksIS1G_NS1L_17LinearCombinationISI_fSI_fLNS_15FloatRoundStyleE2EEESH_S1J_JEEENS4_5SM1004TMEM4LOAD26SM100_TMEM_LOAD_32dp32b64xESZ_NS10_IS12_S14_NSS_INS5_IJS15_SG_EEENS5_IJSG_SB_EEEEEEENS4_39AutoVectorizingCopyWithAssumedAlignmentILi128EEENS4_14SM90_TMA_STOREES1Y_S20_S20_EEEvvEEEEvNT_6ParamsE,(.L_x_171 - _ZN7cutlass13device_kernelINS_4gemm6kernel13GemmUniversalIN4cute5tupleIJiiiiEEENS1_10collective13CollectiveMmaINS1_35MainloopSm100TmaUmmaWarpSpecializedILi3ELi2ELi2ENS5_IJNS4_1CILi1EEESB_SB_EEEEENS5_IJNSA_ILi128EEENSA_ILi256EEENSA_ILi64EEEEEENS_10bfloat16_tENS5_IJSB_llEEESI_SJ_NS4_8TiledMMAINS4_8MMA_AtomIJNS4_20SM100_MMA_F16BF16_SSISI_SI_fLi128ELi256ELNS4_4UMMA5MajorE1ELSO_1ELNSN_7ScaleInE0ELSP_0EEEEEENS4_6LayoutISC_NS5_IJNSA_ILi0EEEST_ST_EEEEENS5_IJNS4_10UnderscoreESW_SW_EEEEENS4_13SM90_TMA_LOADENS4_14ComposedLayoutINS4_7SwizzleILi3ELi4ELi3EEENS4_18smem_ptr_flag_bitsILi16EEENSS_INS5_IJSG_NSA_ILi8EEEEEENS5_IJSB_SG_EEEEEEEvNS4_8identityESZ_S19_vS1A_EENS_8epilogue10collective18CollectiveEpilogueINS1C_23Sm100TmaWarpSpecializedILi4ELi2ELi64ELb1ELb0EEEJSH_NS5_IJNSS_ISE_SB_EENSS_ISG_SB_EEEEESI_NS5_IJlSB_lEEESI_S1K_NS1C_6fusion15FusionCallbacksIS1G_NS1L_17LinearCombinationISI_fSI_fLNS_15FloatRoundStyleE2EEESH_S1J_JEEENS4_5SM1004TMEM4LOAD26SM100_TMEM_LOAD_32dp32b64xESZ_NS10_IS12_S14_NSS_INS5_IJS15_SG_EEENS5_IJSG_SB_EEEEEEENS4_39AutoVectorizingCopyWithAssumedAlignmentILi128EEENS4_14SM90_TMA_STOREES1Y_S20_S20_EEEvvEEEEvNT_6ParamsE)
        .other          _ZN7cutlass13device_kernelINS_4gemm6kernel13GemmUniversalIN4cute5tupleIJiiiiEEENS1_10collective13CollectiveMmaINS1_35MainloopSm100TmaUmmaWarpSpecializedILi3ELi2ELi2ENS5_IJNS4_1CILi1EEESB_SB_EEEEENS5_IJNSA_ILi128EEENSA_ILi256EEENSA_ILi64EEEEEENS_10bfloat16_tENS5_IJSB_llEEESI_SJ_NS4_8TiledMMAINS4_8MMA_AtomIJNS4_20SM100_MMA_F16BF16_SSISI_SI_fLi128ELi256ELNS4_4UMMA5MajorE1ELSO_1ELNSN_7ScaleInE0ELSP_0EEEEEENS4_6LayoutISC_NS5_IJNSA_ILi0EEEST_ST_EEEEENS5_IJNS4_10UnderscoreESW_SW_EEEEENS4_13SM90_TMA_LOADENS4_14ComposedLayoutINS4_7SwizzleILi3ELi4ELi3EEENS4_18smem_ptr_flag_bitsILi16EEENSS_INS5_IJSG_NSA_ILi8EEEEEENS5_IJSB_SG_EEEEEEEvNS4_8identityESZ_S19_vS1A_EENS_8epilogue10collective18CollectiveEpilogueINS1C_23Sm100TmaWarpSpecializedILi4ELi2ELi64ELb1ELb0EEEJSH_NS5_IJNSS_ISE_SB_EENSS_ISG_SB_EEEEESI_NS5_IJlSB_lEEESI_S1K_NS1C_6fusion15FusionCallbacksIS1G_NS1L_17LinearCombinationISI_fSI_fLNS_15FloatRoundStyleE2EEESH_S1J_JEEENS4_5SM1004TMEM4LOAD26SM100_TMEM_LOAD_32dp32b64xESZ_NS10_IS12_S14_NSS_INS5_IJS15_SG_EEENS5_IJSG_SB_EEEEEEENS4_39AutoVectorizingCopyWithAssumedAlignmentILi128EEENS4_14SM90_TMA_STOREES1Y_S20_S20_EEEvvEEEEvNT_6ParamsE,@"STO_CUDA_ENTRY STV_DEFAULT"
_ZN7cutlass13device_kernelINS_4gemm6kernel13GemmUniversalIN4cute5tupleIJiiiiEEENS1_10collective13CollectiveMmaINS1_35MainloopSm100TmaUmmaWarpSpecializedILi3ELi2ELi2ENS5_IJNS4_1CILi1EEESB_SB_EEEEENS5_IJNSA_ILi128EEENSA_ILi256EEENSA_ILi64EEEEEENS_10bfloat16_tENS5_IJSB_llEEESI_SJ_NS4_8TiledMMAINS4_8MMA_AtomIJNS4_20SM100_MMA_F16BF16_SSISI_SI_fLi128ELi256ELNS4_4UMMA5MajorE1ELSO_1ELNSN_7ScaleInE0ELSP_0EEEEEENS4_6LayoutISC_NS5_IJNSA_ILi0EEEST_ST_EEEEENS5_IJNS4_10UnderscoreESW_SW_EEEEENS4_13SM90_TMA_LOADENS4_14ComposedLayoutINS4_7SwizzleILi3ELi4ELi3EEENS4_18smem_ptr_flag_bitsILi16EEENSS_INS5_IJSG_NSA_ILi8EEEEEENS5_IJSB_SG_EEEEEEEvNS4_8identityESZ_S19_vS1A_EENS_8epilogue10collective18CollectiveEpilogueINS1C_23Sm100TmaWarpSpecializedILi4ELi2ELi64ELb1ELb0EEEJSH_NS5_IJNSS_ISE_SB_EENSS_ISG_SB_EEEEESI_NS5_IJlSB_lEEESI_S1K_NS1C_6fusion15FusionCallbacksIS1G_NS1L_17LinearCombinationISI_fSI_fLNS_15FloatRoundStyleE2EEESH_S1J_JEEENS4_5SM1004TMEM4LOAD26SM100_TMEM_LOAD_32dp32b64xESZ_NS10_IS12_S14_NSS_INS5_IJS15_SG_EEENS5_IJSG_SB_EEEEEEENS4_39AutoVectorizingCopyWithAssumedAlignmentILi128EEENS4_14SM90_TMA_STOREES1Y_S20_S20_EEEvvEEEEvNT_6ParamsE:
[----:B------:R-:W1:Y:S01]  /*0000*/  LDC R1, c[0x0][0x37c] ;  /* 0x0000df00ff017b82 */ /* 0x000e620000000800 */
[----:B------:R-:W2:Y:S01]  /*0010*/  S2R R170, SR_TID.X ;  /* 0x0000000000aa7919 */ /* 0x000ea20000002100 */
[----:B------:R-:W3:Y:S01]  /*0020*/  LDCU.64 UR4, c[0x0][0x890] ;  /* 0x00011200ff0477ac */ /* 0x000ee20008000a00 */
[----:B------:R-:W-:Y:S02]  /*0030*/  PRMT R155, RZ, 0x7610, R155 ;  /* 0x00007610ff9b7816 */ /* 0x000fe4000000009b */
[----:B------:R-:W-:Y:S01]  /*0040*/  ELECT P5, URZ, PT ;  /* 0x0000000000ff782f */ /* 0x000fe200038a0000 */
[----:B------:R-:W4:Y:S01]  /*0050*/  LDCU.64 UR46, c[0x0][0x358] ;  /* 0x00006b00ff2e77ac */ /* 0x000f220008000a00 */
[----:B---3--:R-:W-:-:S04]  /*0060*/  UISETP.NE.U32.AND UP0, UPT, UR4, URZ, UPT ;  /* 0x000000ff0400728c */ /* 0x008fc8000bf05070 */
[----:B------:R-:W-:Y:S01]  /*0070*/  UISETP.NE.AND.EX UP0, UPT, UR5, URZ, UPT, UP0 ;  /* 0x000000ff0500728c */ /* 0x000fe2000bf05300 */
[----:B--2---:R-:W-:-:S05]  /*0080*/  SHF.R.U32.HI R162, RZ, 0x5, R170 ;  /* 0x00000005ffa27819 */ /* 0x004fca00000116aa */
[----:B------:R-:W2:Y:S02]  /*0090*/  SHFL.IDX PT, R0, R162, RZ, 0x1f ;  /* 0x00001fffa2007589 */ /* 0x000ea400000e0000 */
[----:B--2---:R-:W-:Y:S01]  /*00a0*/  R2UR UR8, R0 ;  /* 0x00000000000872ca */ /* 0x004fe200000e0000 */
[----:B-1--4-:R-:W-:-:S14]  /*00b0*/  BRA.U UP0, `(.L_x_0) ;  /* 0x00000001002c7547 */ /* 0x012fdc000b800000 */
[----:B------:R-:W1:Y:S02]  /*00c0*/  LDCU.64 UR6, c[0x0][0x888] ;  /* 0x00011100ff0677ac */ /* 0x000e640008000a00 */
[----:B-1----:R-:W-:-:S04]  /*00d0*/  UISETP.NE.U32.AND UP0, UPT, UR6, URZ, UPT ;  /* 0x000000ff0600728c */ /* 0x002fc8000bf05070 */
[----:B------:R-:W-:-:S09]  /*00e0*/  UISETP.NE.AND.EX UP0, UPT, UR7, URZ, UPT, UP0 ;  /* 0x000000ff0700728c */ /* 0x000fd2000bf05300 */
[----:B------:R-:W-:Y:S05]  /*00f0*/  BRA.U !UP0, `(.L_x_1) ;  /* 0x0000000108107547 */ /* 0x000fea000b800000 */
[----:B------:R-:W1:Y:S02]  /*0100*/  LDC.64 R2, c[0x0][0x888] ;  /* 0x00022200ff027b82 */ /* 0x000e640000000a00 */
[----:B-1----:R1:W5:Y:S01]  /*0110*/  LDG.E R81, desc[UR46][R2.64] ;  /* 0x0000002e02517981 */ /* 0x002362000c1e1900 */
[----:B------:R-:W-:Y:S01]  /*0120*/  HFMA2 R155, -RZ, RZ, 0, 5.9604644775390625e-08 ;  /* 0x00000001ff9b7431 */ /* 0x000fe200000001ff */
[----:B------:R-:W-:Y:S05]  /*0130*/  BRA `(.L_x_0) ;  /* 0x00000000000c7947 */ /* 0x000fea0003800000 */
.L_x_1:
[----:B------:R-:W1:Y:S01]  /*0140*/  LDCU UR6, c[0x0][0x880] ;  /* 0x00011000ff0677ac */ /* 0x000e620008000800 */
[----:B------:R-:W-:Y:S01]  /*0150*/  HFMA2 R155, -RZ, RZ, 0, 5.9604644775390625e-08 ;  /* 0x00000001ff9b7431 */ /* 0x000fe200000001ff */
[----:B-1----:R-:W-:-:S07]  /*0160*/  MOV R81, UR6 ;  /* 0x0000000600517c02 */ /* 0x002fce0008000f00 */
.L_x_0:
[----:B------:R-:W2:Y:S02]  /*0170*/  LDCU.64 UR6, c[0x0][0x8b0] ;  /* 0x00011600ff0677ac */ /* 0x000ea40008000a00 */
[----:B--2---:R-:W-:-:S04]  /*0180*/  UISETP.NE.U32.AND UP0, UPT, UR6, URZ, UPT ;  /* 0x000000ff0600728c */ /* 0x004fc8000bf05070 */
[----:B------:R-:W-:-:S09]  /*0190*/  UISETP.NE.AND.EX UP0, UPT, UR7, URZ, UPT, UP0 ;  /* 0x000000ff0700728c */ /* 0x000fd2000bf05300 */
[----:B------:R-:W-:Y:S05]  /*01a0*/  BRA.U UP0, `(.L_x_2) ;  /* 0x0000000100247547 */ /* 0x000fea000b800000 */
[----:B------:R-:W2:Y:S02]  /*01b0*/  LDCU.64 UR6, c[0x0][0x8a8] ;  /* 0x00011500ff0677ac */ /* 0x000ea40008000a00 */
[----:B--2---:R-:W-:-:S04]  /*01c0*/  UISETP.NE.U32.AND UP0, UPT, UR6, URZ, UPT ;  /* 0x000000ff0600728c */ /* 0x004fc8000bf05070 */
[----:B------:R-:W-:-:S09]  /*01d0*/  UISETP.NE.AND.EX UP0, UPT, UR7, URZ, UPT, UP0 ;  /* 0x000000ff0700728c */ /* 0x000fd2000bf05300 */
[----:B------:R-:W-:Y:S05]  /*01e0*/  BRA.U !UP0, `(.L_x_3) ;  /* 0x00000001080c7547 */ /* 0x000fea000b800000 */
[----:B------:R-:W2:Y:S02]  /*01f0*/  LDC.64 R78, c[0x0][0x8a8] ;  /* 0x00022a00ff4e7b82 */ /* 0x000ea40000000a00 */
[----:B--2---:R2:W5:Y:S01]  /*0200*/  LDG.E R78, desc[UR46][R78.64] ;  /* 0x0000002e4e4e7981 */ /* 0x004562000c1e1900 */
[----:B------:R-:W-:Y:S05]  /*0210*/  BRA `(.L_x_2) ;  /* 0x0000000000087947 */ /* 0x000fea0003800000 */
.L_x_3:
[----:B------:R-:W2:Y:S02]  /*0220*/  LDCU UR6, c[0x0][0x8a0] ;  /* 0x00011400ff0677ac */ /* 0x000ea40008000800 */
[----:B--2---:R-:W-:Y:S02]  /*0230*/  MOV R78, UR6 ;  /* 0x00000006004e7c02 */ /* 0x004fe40008000f00 */
.L_x_2:
[----:B------:R-:W-:Y:S01]  /*0240*/  IMAD.U32 R0, RZ, RZ, UR8 ;  /* 0x00000008ff007e24 */ /* 0x000fe2000f8e00ff */
[----:B------:R-:W-:Y:S04]  /*0250*/  BSSY.RECONVERGENT B0, `(.L_x_4) ;  /* 0x000000c000007945 */ /* 0x000fe80003800200 */
[C---:B------:R-:W-:Y:S02]  /*0260*/  ISETP.NE.OR P1, PT, R0.reuse, 0x1, !P5 ;  /* 0x000000010000780c */ /* 0x040fe40006f25670 */
[----:B------:R-:W-:-:S11]  /*0270*/  ISETP.NE.OR P0, PT, R0, 0x3, !P5 ;  /* 0x000000030000780c */ /* 0x000fd60006f05670 */
[----:B------:R-:W-:Y:S05]  /*0280*/  @P1 BRA `(.L_x_5) ;  /* 0x0000000000201947 */ /* 0x000fea0003800000 */
[----:B------:R-:W3:Y:S02]  /*0290*/  LDCU.64 UR6, c[0x0][0x348] ;  /* 0x00006900ff0677ac */ /* 0x000ee40008000a00 */
[----:B---3--:R-:W-:Y:S02]  /*02a0*/  UIADD3 UR10, UP1, UPT, UR6, 0x80, URZ ;  /* 0x00000080060a7890 */ /* 0x008fe4000ff3e0ff */
[----:B------:R-:W-:Y:S02]  /*02b0*/  UIADD3 UR6, UP0, UPT, UR6, 0x180, URZ ;  /* 0x0000018006067890 */ /* 0x000fe4000ff1e0ff */
[----:B------:R-:W-:Y:S02]  /*02c0*/  UIADD3.X UR11, UPT, UPT, URZ, UR7, URZ, UP1, !UPT ;  /* 0x00000007ff0b7290 */ /* 0x000fe40008ffe4ff */
[----:B------:R-:W-:-:S07]  /*02d0*/  UIADD3.X UR7, UPT, UPT, URZ, UR7, URZ, UP0, !UPT ;  /* 0x00000007ff077290 */ /* 0x000fce00087fe4ff */
[----:B------:R3:W-:Y:S02]  /*02e0*/  UTMACCTL.PF [UR10] ;  /* 0x000000000a0079b9 */ /* 0x0007e40008040000 */
[----:B------:R3:W-:Y:S02]  /*02f0*/  UTMACCTL.PF [UR6] ;  /* 0x00000000060079b9 */ /* 0x0007e40008040000 */
[----:B---3--:R-:W-:Y:S01]  /*0300*/  NOP ;  /* 0x0000000000007918 */ /* 0x008fe20000000000 */
.L_x_5:
[----:B------:R-:W-:Y:S05]  /*0310*/  BSYNC.RECONVERGENT B0 ;  /* 0x0000000000007941 */ /* 0x000fea0003800200 */
.L_x_4:
[----:B------:R-:W-:Y:S04]  /*0320*/  BSSY.RECONVERGENT B0, `(.L_x_6) ;  /* 0x000000a000007945 */ /* 0x000fe80003800200 */
        /* <DEDUP_REMOVED lines=9> */
.L_x_7:
[----:B------:R-:W-:Y:S05]  /*03c0*/  BSYNC.RECONVERGENT B0 ;  /* 0x0000000000007941 */ /* 0x000fea0003800200 */
.L_x_6:
[----:B------:R-:W3:Y:S01]  /*03d0*/  LDCU.64 UR6, c[0x0][0x888] ;  /* 0x00011100ff0677ac */ /* 0x000ee20008000a00 */
[----:B------:R-:W-:Y:S02]  /*03e0*/  UISETP.EQ.U32.AND UP1, UPT, UR4, URZ, UPT ;  /* 0x000000ff0400728c */ /* 0x000fe4000bf22070 */
[----:B------:R-:W-:Y:S02]  /*03f0*/  UPLOP3.LUT UP2, UPT, UPT, UPT, UPT, 0x80, 0x8 ;  /* 0x000000000008789c */ /* 0x000fe40003f4f070 */
[----:B---3--:R-:W-:-:S04]  /*0400*/  UISETP.NE.U32.AND UP0, UPT, UR6, URZ, UPT ;  /* 0x000000ff0600728c */ /* 0x008fc8000bf05070 */
[----:B------:R-:W-:-:S04]  /*0410*/  UISETP.NE.AND.EX UP0, UPT, UR7, URZ, UPT, UP0 ;  /* 0x000000ff0700728c */ /* 0x000fc8000bf05300 */
[----:B------:R-:W-:-:S04]  /*0420*/  UISETP.EQ.OR.EX UP3, UPT, UR5, URZ, !UP0, UP1 ;  /* 0x000000ff0500728c */ /* 0x000fc8000c762710 */
[----:B------:R-:W-:-:S05]  /*0430*/  UP2UR UR49, UPR, URZ, 0x8 ;  /* 0x00000008ff317883 */ /* 0x000fca0008000000 */
[----:B------:R-:W-:Y:S07]  /*0440*/  BRA.U !UP3, `(.L_x_8) ;  /* 0x000000010b207547 */ /* 0x000fee000b800000 */
[----:B------:R-:W-:Y:S01]  /*0450*/  UISETP.NE.U32.AND UP2, UPT, UR4, URZ, UPT ;  /* 0x000000ff0400728c */ /* 0x000fe2000bf45070 */
[----:B-----5:R-:W-:Y:S01]  /*0460*/  FSETP.NEU.AND P0, PT, R81, RZ, PT ;  /* 0x000000ff5100720b */ /* 0x020fe20003f0d000 */
[----:B------:R-:W-:Y:S02]  /*0470*/  USEL UR4, URZ, 0xffffffff, UP0 ;  /* 0xffffffffff047887 */ /* 0x000fe40008000000 */
[----:B------:R-:W-:-:S10]  /*0480*/  UISETP.NE.AND.EX UP2, UPT, UR5, URZ, UPT, UP2 ;  /* 0x000000ff0500728c */ /* 0x000fd4000bf45320 */
[----:B------:R-:W-:Y:S01]  /*0490*/  VOTEU.ANY UP1, P0 ;  /* 0x0000000000ff7886 */ /* 0x000fe20000020100 */
[----:B------:R-:W-:-:S04]  /*04a0*/  @!UP2 USEL UR4, URZ, 0xffffffff, UP1 ;  /* 0xffffffffff04a887 */ /* 0x000fc80008800000 */
[----:B------:R-:W-:-:S04]  /*04b0*/  ULOP3.LUT UR4, UR4, 0x1, URZ, 0xc0, !UPT ;  /* 0x0000000104047892 */ /* 0x000fc8000f8ec0ff */
[----:B------:R-:W-:-:S11]  /*04c0*/  UISETP.NE.U32.AND UP2, UPT, UR4, 0x1, UPT ;  /* 0x000000010400788c */ /* 0x000fd6000bf45070 */
.L_x_8:
[----:B-1----:R-:W1:Y:S01]  /*04d0*/  SHFL.IDX PT, R2, R162, RZ, 0x1f ;  /* 0x00001fffa2027589 */ /* 0x002e6200000e0000 */
[----:B------:R-:W-:-:S04]  /*04e0*/  UISETP.NE.AND UP1, UPT, UR8, 0x2, UPT ;  /* 0x000000020800788c */ /* 0x000fc8000bf25270 */
[----:B------:R-:W-:Y:S01]  /*04f0*/  USEL UR6, URZ, 0x1, UP1 ;  /* 0x00000001ff067887 */ /* 0x000fe20008800000 */
[----:B-1----:R-:W-:-:S13]  /*0500*/  ISETP.NE.AND P0, PT, R2, RZ, PT ;  /* 0x000000ff0200720c */ /* 0x002fda0003f05270 */
[----:B------:R-:W-:Y:S05]  /*0510*/  @P0 BRA `(.L_x_9) ;  /* 0x0000000000400947 */ /* 0x000fea0003800000 */
[----:B------:R-:W1:Y:S01]  /*0520*/  S2UR UR5, SR_CgaCtaId ;  /* 0x00000000000579c3 */ /* 0x000e620000008800 */
[----:B------:R-:W-:Y:S01]  /*0530*/  UMOV UR7, 0x400 ;  /* 0x0000040000077882 */ /* 0x000fe20000000000 */
[----:B------:R-:W-:Y:S01]  /*0540*/  UMOV UR4, 0x1 ;  /* 0x0000000100047882 */ /* 0x000fe20000000000 */
[----:B------:R-:W-:Y:S01]  /*0550*/  ELECT P0, URZ, PT ;  /* 0x0000000000ff782f */ /* 0x000fe20003800000 */
[----:B------:R-:W-:-:S04]  /*0560*/  UIADD3 UR10, UPT, UPT, -UR4, 0x100000, URZ ;  /* 0x00100000040a7890 */ /* 0x000fc8000fffe1ff */
[----:B------:R-:W-:Y:S02]  /*0570*/  USHF.L.U32 UR11, UR10, 0xb, URZ ;  /* 0x0000000b0a0b7899 */ /* 0x000fe400080006ff */
[----:B------:R-:W-:Y:S02]  /*0580*/  USHF.L.U32 UR10, UR10, 0x1, URZ ;  /* 0x000000010a0a7899 */ /* 0x000fe400080006ff */
[----:B-1----:R-:W-:Y:S01]  /*0590*/  ULEA UR5, UR5, UR7, 0x18 ;  /* 0x0000000705057291 */ /* 0x002fe2000f8ec0ff */
[----:B------:R-:W1:Y:S11]  /*05a0*/  FENCE.VIEW.ASYNC.S ;  /* 0x00000000000073c6 */ /* 0x000e760000000000 */
[----:B-1----:R1:W3:Y:S01]  /*05b0*/  SYNCS.EXCH.64 URZ, [UR5], UR10 ;  /* 0x0000000a05ff75b2 */ /* 0x0022e20008000100 */
[----:B------:R1:W4:Y:S01]  /*05c0*/  SYNCS.EXCH.64 URZ, [UR5+0x18], UR10 ;  /* 0x0000180a05ff75b2 */ /* 0x0003220008000100 */
[----:B------:R1:W1:Y:S01]  /*05d0*/  SYNCS.EXCH.64 URZ, [UR5+0x8], UR10 ;  /* 0x0000080a05ff75b2 */ /* 0x0002620008000100 */
[----:B------:R1:W1:Y:S01]  /*05e0*/  SYNCS.EXCH.64 URZ, [UR5+0x20], UR10 ;  /* 0x0000200a05ff75b2 */ /* 0x0002620008000100 */
[----:B------:R1:W1:Y:S01]  /*05f0*/  SYNCS.EXCH.64 URZ, [UR5+0x10], UR10 ;  /* 0x0000100a05ff75b2 */ /* 0x0002620008000100 */
[----:B------:R1:W1:Y:S01]  /*0600*/  SYNCS.EXCH.64 URZ, [UR5+0x28], UR10 ;  /* 0x0000280a05ff75b2 */ /* 0x0002620008000100 */
[----:B------:R-:W-:Y:S01]  /*0610*/  NOP ;  /* 0x0000000000007918 */ /* 0x000fe20000000000 */
.L_x_9:
[----:B------:R-:W2:Y:S01]  /*0620*/  SHFL.IDX PT, R2, R162, RZ, 0x1f ;  /* 0x00001fffa2027589 */ /* 0x000ea200000e0000 */
[----:B------:R-:W-:Y:S01]  /*0630*/  NOP ;  /* 0x0000000000007918 */ /* 0x000fe20000000000 */
[----:B--2---:R-:W-:-:S13]  /*0640*/  ISETP.NE.AND P0, PT, R2, 0x1, PT ;  /* 0x000000010200780c */ /* 0x004fda0003f05270 */
[----:B------:R-:W-:Y:S05]  /*0650*/  @P0 BRA `(.L_x_10) ;  /* 0x0000000000580947 */ /* 0x000fea0003800000 */
[----:B------:R-:W2:Y:S01]  /*0660*/  S2UR UR7, SR_CgaCtaId ;  /* 0x00000000000779c3 */ /* 0x000ea20000008800 */
[----:B------:R-:W-:Y:S01]  /*0670*/  UMOV UR9, 0x400 ;  /* 0x0000040000097882 */ /* 0x000fe20000000000 */
[----:B-1----:R-:W-:Y:S01]  /*0680*/  UMOV UR5, 0x20 ;  /* 0x0000002000057882 */ /* 0x002fe20000000000 */
[----:B------:R-:W-:Y:S01]  /*0690*/  UMOV UR4, 0x80 ;  /* 0x0000008000047882 */ /* 0x000fe20000000000 */
[----:B------:R-:W-:-:S04]  /*06a0*/  UIADD3 UR10, UPT, UPT, -UR5, 0x100000, URZ ;  /* 0x00100000050a7890 */ /* 0x000fc8000fffe1ff */
[----:B------:R-:W-:Y:S02]  /*06b0*/  USHF.L.U32 UR11, UR10, 0xb, URZ ;  /* 0x0000000b0a0b7899 */ /* 0x000fe400080006ff */
[----:B------:R-:W-:Y:S02]  /*06c0*/  USHF.L.U32 UR10, UR10, 0x1, URZ ;  /* 0x000000010a0a7899 */ /* 0x000fe400080006ff */
[----:B------:R-:W-:-:S04]  /*06d0*/  UIADD3 UR4, UPT, UPT, -UR4, 0x100000, URZ ;  /* 0x0010000004047890 */ /* 0x000fc8000fffe1ff */
[----:B------:R-:W-:Y:S02]  /*06e0*/  USHF.L.U32 UR5, UR4, 0xb, URZ ;  /* 0x0000000b04057899 */ /* 0x000fe400080006ff */
[----:B------:R-:W-:Y:S01]  /*06f0*/  USHF.L.U32 UR4, UR4, 0x1, URZ ;  /* 0x0000000104047899 */ /* 0x000fe200080006ff */
[----:B------:R-:W-:Y:S01]  /*0700*/  ELECT P0, URZ, PT ;  /* 0x0000000000ff782f */ /* 0x000fe20003800000 */
[----:B--2---:R-:W-:Y:S01]  /*0710*/  ULEA UR7, UR7, UR9, 0x18 ;  /* 0x0000000907077291 */ /* 0x004fe2000f8ec0ff */
[----:B------:R-:W1:Y:S11]  /*0720*/  FENCE.VIEW.ASYNC.S ;  /* 0x00000000000073c6 */ /* 0x000e760000000000 */
[----:B-1----:R2:W1:Y:S01]  /*0730*/  SYNCS.EXCH.64 URZ, [UR7+0x30], UR10 ;  /* 0x0000300a07ff75b2 */ /* 0x0024620008000100 */
[----:B------:R2:W1:Y:S01]  /*0740*/  SYNCS.EXCH.64 URZ, [UR7+0x50], UR4 ;  /* 0x0000500407ff75b2 */ /* 0x0004620008000100 */
[----:B------:R2:W1:Y:S01]  /*0750*/  SYNCS.EXCH.64 URZ, [UR7+0x38], UR10 ;  /* 0x0000380a07ff75b2 */ /* 0x0004620008000100 */
[----:B------:R2:W1:Y:S01]  /*0760*/  SYNCS.EXCH.64 URZ, [UR7+0x58], UR4 ;  /* 0x0000580407ff75b2 */ /* 0x0004620008000100 */
[----:B------:R2:W1:Y:S01]  /*0770*/  SYNCS.EXCH.64 URZ, [UR7+0x40], UR10 ;  /* 0x0000400a07ff75b2 */ /* 0x0004620008000100 */
[----:B------:R2:W1:Y:S01]  /*0780*/  SYNCS.EXCH.64 URZ, [UR7+0x60], UR4 ;  /* 0x0000600407ff75b2 */ /* 0x0004620008000100 */
[----:B------:R2:W1:Y:S01]  /*0790*/  SYNCS.EXCH.64 URZ, [UR7+0x48], UR10 ;  /* 0x0000480a07ff75b2 */ /* 0x0004620008000100 */
[----:B------:R2:W1:Y:S02]  /*07a0*/  SYNCS.EXCH.64 URZ, [UR7+0x68], UR4 ;  /* 0x0000680407ff75b2 */ /* 0x0004640008000100 */
[----:B--2---:R-:W-:Y:S01]  /*07b0*/  NOP ;  /* 0x0000000000007918 */ /* 0x004fe20000000000 */
.L_x_10:
[----:B------:R-:W2:Y:S01]  /*07c0*/  SHFL.IDX PT, R2, R162, RZ, 0x1f ;  /* 0x00001fffa2027589 */ /* 0x000ea200000e0000 */
[----:B------:R-:W-:Y:S01]  /*07d0*/  NOP ;  /* 0x0000000000007918 */ /* 0x000fe20000000000 */
[----:B--2---:R-:W-:-:S13]  /*07e0*/  ISETP.NE.AND P0, PT, R2, 0x3, PT ;  /* 0x000000030200780c */ /* 0x004fda0003f05270 */
[----:B------:R-:W-:Y:S05]  /*07f0*/  @P0 BRA `(.L_x_11) ;  /* 0x0000000000300947 */ /* 0x000fea0003800000 */
[----:B-1----:R-:W1:Y:S01]  /*0800*/  S2UR UR5, SR_CgaCtaId ;  /* 0x00000000000579c3 */ /* 0x002e620000008800 */
        /* <DEDUP_REMOVED lines=8> */
[----:B-1----:R2:W1:Y:S01]  /*0890*/  SYNCS.EXCH.64 URZ, [UR5+0x70], UR10 ;  /* 0x0000700a05ff75b2 */ /* 0x0024620008000100 */
[----:B------:R2:W1:Y:S02]  /*08a0*/  SYNCS.EXCH.64 URZ, [UR5+0x78], UR10 ;  /* 0x0000780a05ff75b2 */ /* 0x0004640008000100 */
[----:B--2---:R-:W-:Y:S01]  /*08b0*/  NOP ;  /* 0x0000000000007918 */ /* 0x004fe20000000000 */
.L_x_11:
[----:B------:R-:W2:Y:S01]  /*08c0*/  SHFL.IDX PT, R2, R162, RZ, 0x1f ;  /* 0x00001fffa2027589 */ /* 0x000ea200000e0000 */
[----:B------:R-:W-:Y:S01]  /*08d0*/  NOP ;  /* 0x0000000000007918 */ /* 0x000fe20000000000 */
[----:B--2---:R-:W-:-:S13]  /*08e0*/  ISETP.NE.AND P0, PT, R2, 0x4, PT ;  /* 0x000000040200780c */ /* 0x004fda0003f05270 */
[----:B------:R-:W-:Y:S05]  /*08f0*/  @P0 BRA `(.L_x_12) ;  /* 0x00000000004c0947 */ /* 0x000fea0003800000 */
[----:B-1----:R-:W1:Y:S01]  /*0900*/  S2UR UR5, SR_CgaCtaId ;  /* 0x00000000000579c3 */ /* 0x002e620000008800 */
[----:B------:R-:W-:Y:S01]  /*0910*/  UMOV UR9, 0x100 ;  /* 0x0000010000097882 */ /* 0x000fe20000000000 */
[----:B------:R-:W-:Y:S01]  /*0920*/  UMOV UR7, 0x400 ;  /* 0x0000040000077882 */ /* 0x000fe20000000000 */
[----:B------:R-:W-:Y:S01]  /*0930*/  USEL UR9, UR9, 0xe0, UP2 ;  /* 0x000000e009097887 */ /* 0x000fe20009000000 */
[----:B------:R-:W-:Y:S01]  /*0940*/  UMOV UR4, 0x1 ;  /* 0x0000000100047882 */ /* 0x000fe20000000000 */
[----:B------:R-:W-:Y:S01]  /*0950*/  ELECT P0, URZ, PT ;  /* 0x0000000000ff782f */ /* 0x000fe20003800000 */
[----:B------:R-:W-:-:S04]  /*0960*/  UIADD3 UR10, UPT, UPT, -UR4, 0x100000, URZ ;  /* 0x00100000040a7890 */ /* 0x000fc8000fffe1ff */
[----:B------:R-:W-:Y:S02]  /*0970*/  USHF.L.U32 UR11, UR10, 0xb, URZ ;  /* 0x0000000b0a0b7899 */ /* 0x000fe400080006ff */
[----:B------:R-:W-:Y:S02]  /*0980*/  USHF.L.U32 UR10, UR10, 0x1, URZ ;  /* 0x000000010a0a7899 */ /* 0x000fe400080006ff */
[----:B------:R-:W-:-:S04]  /*0990*/  UIADD3 UR12, UPT, UPT, -UR9, 0x100000, URZ ;  /* 0x00100000090c7890 */ /* 0x000fc8000fffe1ff */
[----:B------:R-:W-:Y:S02]  /*09a0*/  USHF.L.U32 UR13, UR12, 0xb, URZ ;  /* 0x0000000b0c0d7899 */ /* 0x000fe400080006ff */
[----:B------:R-:W-:Y:S02]  /*09b0*/  USHF.L.U32 UR12, UR12, 0x1, URZ ;  /* 0x000000010c0c7899 */ /* 0x000fe400080006ff */
[----:B-1----:R-:W-:Y:S01]  /*09c0*/  ULEA UR5, UR5, UR7, 0x18 ;  /* 0x0000000705057291 */ /* 0x002fe2000f8ec0ff */
[----:B------:R-:W1:Y:S11]  /*09d0*/  FENCE.VIEW.ASYNC.S ;  /* 0x00000000000073c6 */ /* 0x000e760000000000 */
[----:B-1----:R2:W1:Y:S01]  /*09e0*/  SYNCS.EXCH.64 URZ, [UR5+0x80], UR10 ;  /* 0x0000800a05ff75b2 */ /* 0x0024620008000100 */
[----:B------:R2:W1:Y:S01]  /*09f0*/  SYNCS.EXCH.64 URZ, [UR5+0x90], UR12 ;  /* 0x0000900c05ff75b2 */ /* 0x0004620008000100 */
[----:B------:R2:W1:Y:S01]  /*0a00*/  SYNCS.EXCH.64 URZ, [UR5+0x88], UR10 ;  /* 0x0000880a05ff75b2 */ /* 0x0004620008000100 */
[----:B------:R2:W1:Y:S02]  /*0a10*/  SYNCS.EXCH.64 URZ, [UR5+0x98], UR12 ;  /* 0x0000980c05ff75b2 */ /* 0x0004640008000100 */
[----:B--2---:R-:W-:Y:S01]  /*0a20*/  NOP ;  /* 0x0000000000007918 */ /* 0x004fe20000000000 */
.L_x_12:
        /* <DEDUP_REMOVED lines=20> */
[----:B------:R2:W1:Y:S02]  /*0b70*/  SYNCS.EXCH.64 URZ, [UR7+0xb8], UR4 ;  /* 0x0000b80407ff75b2 */ /* 0x0004640008000100 */
[----:B--2---:R-:W-:Y:S01]  /*0b80*/  NOP ;  /* 0x0000000000007918 */ /* 0x004fe20000000000 */
.L_x_13:
        /* <DEDUP_REMOVED lines=18> */
.L_x_14:
[----:B-1----:R-:W1:Y:S01]  /*0cb0*/  S2UR UR5, SR_CTAID.X ;  /* 0x00000000000579c3 */ /* 0x002e620000002500 */
[----:B------:R-:W-:-:S05]  /*0cc0*/  CS2R.32 R156, SR_CgaSize ;  /* 0x00000000009c7805 */ /* 0x000fca0000008a00 */
[----:B------:R-:W-:-:S05]  /*0cd0*/  IMAD R156, R156, -0xa0, RZ ;  /* 0xffffff609c9c7824 */ /* 0x000fca00078e02ff */
[----:B------:R-:W-:-:S14]  /*0ce0*/  R2UR UR9, R156 ;  /* 0x000000009c0972ca */ /* 0x000fdc00000e0000 */
[----:B------:R-:W2:Y:S01]  /*0cf0*/  LDCU UR9, c[0x0][UR9+0x2b0] ;  /* 0x00005600090977ac */ /* 0x000ea20008000800 */
[----:B------:R-:W-:Y:S01]  /*0d00*/  NOP ;  /* 0x0000000000007918 */ /* 0x000fe20000000000 */
[----:B------:R-:W-:-:S05]  /*0d10*/  CS2R.32 R156, SR_CgaSize ;  /* 0x00000000009c7805 */ /* 0x000fca0000008a00 */
[----:B------:R-:W-:-:S05]  /*0d20*/  IMAD R156, R156, -0xa0, RZ ;  /* 0xffffff609c9c7824 */ /* 0x000fca00078e02ff */
[----:B------:R-:W-:-:S14]  /*0d30*/  R2UR UR7, R156 ;  /* 0x000000009c0772ca */ /* 0x000fdc00000e0000 */
[----:B------:R-:W3:Y:S01]  /*0d40*/  LDCU UR7, c[0x0][UR7+0x2b4] ;  /* 0x00005680070777ac */ /* 0x000ee20008000800 */
[----:B------:R-:W4:Y:S08]  /*0d50*/  S2UR UR4, SR_CTAID.Y ;  /* 0x00000000000479c3 */ /* 0x000f300000002600 */
[----:B------:R-:W3:Y:S01]  /*0d60*/  LDC R9, c[0x0][0xb24] ;  /* 0x0002c900ff097b82 */ /* 0x000ee20000000800 */
[----:B-1----:R-:W-:-:S02]  /*0d70*/  I2FP.F32.U32 R4, UR5 ;  /* 0x0000000500047c45 */ /* 0x002fc40008201000 */
[----:B------:R-:W-:-:S05]  /*0d80*/  CS2R.32 R5, SR_CgaSize ;  /* 0x0000000000057805 */ /* 0x000fca0000008a00 */
[----:B------:R-:W-:-:S06]  /*0d90*/  IMAD R5, R5, -0xa0, RZ ;  /* 0xffffff6005057824 */ /* 0x000fcc00078e02ff */
[----:B------:R-:W1:Y:S01]  /*0da0*/  LDC R5, c[0x0][R5+0x2a0] ;  /* 0x0000a80005057b82 */ /* 0x000e620000000800 */
[----:B------:R-:W-:Y:S01]  /*0db0*/  MOV R21, UR5 ;  /* 0x0000000500157c02 */ /* 0x000fe20008000f00 */
[----:B--2---:R-:W-:Y:S01]  /*0dc0*/  FMUL R4, R4, UR9 ;  /* 0x0000000904047c20 */ /* 0x004fe20008400000 */
[----:B----4-:R-:W-:Y:S02]  /*0dd0*/  I2FP.F32.U32 R2, UR4 ;  /* 0x0000000400027c45 */ /* 0x010fe40008201000 */
[----:B------:R-:W-:-:S05]  /*0de0*/  CS2R.32 R3, SR_CgaSize ;  /* 0x0000000000037805 */ /* 0x000fca0000008a00 */
[----:B------:R-:W-:-:S06]  /*0df0*/  IMAD R3, R3, -0xa0, RZ ;  /* 0xffffff6003037824 */ /* 0x000fcc00078e02ff */
[----:B------:R-:W2:Y:S01]  /*0e00*/  LDC R3, c[0x0][R3+0x2a4] ;  /* 0x0000a90003037b82 */ /* 0x000ea20000000800 */
[----:B------:R-:W4:Y:S01]  /*0e10*/  F2I.U32.TRUNC.NTZ R156, R4 ;  /* 0x00000004009c7305 */ /* 0x000f22000020f000 */
[----:B------:R-:W-:Y:S01]  /*0e20*/  MOV R20, UR4 ;  /* 0x0000000400147c02 */ /* 0x000fe20008000f00 */
[----:B---3--:R-:W-:-:S05]  /*0e30*/  FMUL R2, R2, UR7 ;  /* 0x0000000702027c20 */ /* 0x008fca0008400000 */
[----:B------:R-:W-:Y:S01]  /*0e40*/  BAR.SYNC.DEFER_BLOCKING 0x0 ;  /* 0x0000000000007b1d */ /* 0x000fe20000010000 */
[----:B------:R-:W-:-:S05]  /*0e50*/  ISETP.GE.AND P0, PT, R9, 0x1, PT ;  /* 0x000000010900780c */ /* 0x000fca0003f06270 */
[----:B------:R-:W3:Y:S02]  /*0e60*/  F2I.U32.TRUNC.NTZ R154, R2 ;  /* 0x00000002009a7305 */ /* 0x000ee4000020f000 */
[----:B------:R-:W2:Y:S01]  /*0e70*/  S2UR UR52, SR_CTAID.Z ;  /* 0x00000000003479c3 */ /* 0x000ea20000002700 */
[----:B----4-:R-:W-:-:S05]  /*0e80*/  IADD3 R156, PT, PT, -R156, RZ, RZ ;  /* 0x000000ff9c9c7210 */ /* 0x010fca0007ffe1ff */
[----:B-1----:R-:W-:Y:S01]  /*0e90*/  IMAD R156, R5, R156, UR5 ;  /* 0x00000005059c7e24 */ /* 0x002fe2000f8e029c */
[----:B---3--:R-:W-:-:S05]  /*0ea0*/  IADD3 R154, PT, PT, -R154, RZ, RZ ;  /* 0x000000ff9a9a7210 */ /* 0x008fca0007ffe1ff */
[----:B--2---:R-:W-:Y:S01]  /*0eb0*/  IMAD R154, R3, R154, UR4 ;  /* 0x00000004039a7e24 */ /* 0x004fe2000f8e029a */
[----:B------:R-:W-:Y:S06]  /*0ec0*/  @!P0 BRA `(.L_x_15) ;  /* 0x0000000000b88947 */ /* 0x000fec0003800000 */
[----:B------:R-:W1:Y:S01]  /*0ed0*/  LDC.64 R4, c[0x0][0xb18] ;  /* 0x0002c600ff047b82 */ /* 0x000e620000000a00 */
[----:B------:R-:W-:-:S07]  /*0ee0*/  ISETP.NE.AND P0, PT, R9, 0x1, PT ;  /* 0x000000010900780c */ /* 0x000fce0003f05270 */
[----:B------:R-:W2:Y:S08]  /*0ef0*/  LDC R10, c[0x0][0xb0c] ;  /* 0x0002c300ff0a7b82 */ /* 0x000eb00000000800 */
[----:B------:R-:W3:Y:S08]  /*0f00*/  LDC R11, c[0x0][0x370] ;  /* 0x0000dc00ff0b7b82 */ /* 0x000ef00000000800 */
[----:B------:R-:W4:Y:S01]  /*0f10*/  LDC R12, c[0x0][0x374] ;  /* 0x0000dd00ff0c7b82 */ /* 0x000f220000000800 */
[----:B-1----:R-:W-:-:S07]  /*0f20*/  ISETP.NE.AND P1, PT, R4, 0x1, PT ;  /* 0x000000010400780c */ /* 0x002fce0003f25270 */
[----:B------:R-:W3:Y:S01]  /*0f30*/  LDC.64 R6, c[0x0][0xb10] ;  /* 0x0002c400ff067b82 */ /* 0x000ee20000000a00 */
[----:B--2---:R-:W-:-:S07]  /*0f40*/  ISETP.NE.AND P2, PT, R10, 0x1, PT ;  /* 0x000000010a00780c */ /* 0x004fce0003f45270 */
[----:B------:R-:W1:Y:S08]  /*0f50*/  LDC R8, c[0x0][0xb20] ;  /* 0x0002c800ff087b82 */ /* 0x000e700000000800 */
[----:B------:R-:W2:Y:S01]  /*0f60*/  LDC.64 R2, c[0x0][0xb28] ;  /* 0x0002ca00ff027b82 */ /* 0x000ea20000000a00 */
[----:B----4-:R-:W-:-:S04]  /*0f70*/  IMAD.HI.U32 R13, R12, R5, RZ ;  /* 0x000000050c0d7227 */ /* 0x010fc800078e00ff */
[----:B------:R-:W-:-:S04]  /*0f80*/  IMAD.HI.U32 R5, R20, R5, RZ ;  /* 0x0000000514057227 */ /* 0x000fc800078e00ff */
[----:B---3--:R-:W-:-:S04]  /*0f90*/  IMAD.HI.U32 R14, R11, R6, RZ ;  /* 0x000000060b0e7227 */ /* 0x008fc800078e00ff */
[C---:B------:R-:W-:Y:S01]  /*0fa0*/  IMAD.HI.U32 R16, R21.reuse, R6, RZ ;  /* 0x0000000615107227 */ /* 0x040fe200078e00ff */
[-C--:B------:R-:W-:Y:S02]  /*0fb0*/  @P2 SHF.R.U32.HI R11, RZ, R7.reuse, R14 ;  /* 0x00000007ff0b2219 */ /* 0x080fe4000001160e */
[-C--:B-1----:R-:W-:Y:S02]  /*0fc0*/  @P1 SHF.R.U32.HI R12, RZ, R8.reuse, R13 ;  /* 0x00000008ff0c1219 */ /* 0x082fe4000001160d */
[----:B------:R-:W-:Y:S02]  /*0fd0*/  SHF.R.U32.HI R5, RZ, R8, R5 ;  /* 0x00000008ff057219 */ /* 0x000fe40000011605 */
[----:B------:R-:W-:Y:S02]  /*0fe0*/  SHF.R.U32.HI R16, RZ, R7, R16 ;  /* 0x00000007ff107219 */ /* 0x000fe40000011610 */
[----:B------:R-:W-:Y:S01]  /*0ff0*/  SEL R5, R20, R5, !P1 ;  /* 0x0000000514057207 */ /* 0x000fe20004800000 */
[----:B--2---:R-:W-:Y:S01]  /*1000*/  IMAD.HI.U32 R14, R12, R2, RZ ;  /* 0x000000020c0e7227 */ /* 0x004fe200078e00ff */
[----:B------:R-:W-:-:S02]  /*1010*/  SEL R7, R21, R16, !P2 ;  /* 0x0000001015077207 */ /* 0x000fc40005000000 */
[----:B------:R-:W-:Y:S01]  /*1020*/  IADD3 R13, PT, PT, -R5, RZ, RZ ;  /* 0x000000ff050d7210 */ /* 0x000fe20007ffe1ff */
[----:B------:R-:W-:Y:S01]  /*1030*/  IMAD.HI.U32 R6, R11, R2, RZ ;  /* 0x000000020b067227 */ /* 0x000fe200078e00ff */
[----:B------:R-:W-:-:S03]  /*1040*/  @P0 SHF.R.U32.HI R12, RZ, R3, R14 ;  /* 0x00000003ff0c0219 */ /* 0x000fc6000001160e */
[----:B------:R-:W-:Y:S01]  /*1050*/  IMAD R13, R4, R13, R20 ;  /* 0x0000000d040d7224 */ /* 0x000fe200078e0214 */
[----:B------:R-:W-:Y:S01]  /*1060*/  @P0 SHF.R.U32.HI R11, RZ, R3, R6 ;  /* 0x00000003ff0b0219 */ /* 0x000fe20000011606 */
[----:B------:R-:W-:-:S04]  /*1070*/  IMAD R12, R12, R9, RZ ;  /* 0x000000090c0c7224 */ /* 0x000fc800078e02ff */
[----:B------:R-:W-:Y:S01]  /*1080*/  IMAD R6, R11, R9, RZ ;  /* 0x000000090b067224 */ /* 0x000fe200078e02ff */
[----:B------:R-:W-:-:S04]  /*1090*/  ISETP.GE.AND P1, PT, R5, R12, PT ;  /* 0x0000000c0500720c */ /* 0x000fc80003f26270 */
[----:B------:R-:W-:Y:S01]  /*10a0*/  ISETP.GE.OR P1, PT, R7, R6, P1 ;  /* 0x000000060700720c */ /* 0x000fe20000f26670 */
[----:B------:R-:W-:-:S05]  /*10b0*/  IMAD.HI.U32 R6, R5, R2, RZ ;  /* 0x0000000205067227 */ /* 0x000fca00078e00ff */
[----:B------:R-:W-:-:S04]  /*10c0*/  SHF.R.U32.HI R6, RZ, R3, R6 ;  /* 0x00000003ff067219 */ /* 0x000fc80000011606 */
[----:B------:R-:W-:-:S03]  /*10d0*/  SEL R6, R5, R6, !P0 ;  /* 0x0000000605067207 */ /* 0x000fc60004000000 */
[----:B------:R-:W-:Y:S01]  /*10e0*/  @!P1 IMAD.HI.U32 R8, R7, R2, RZ ;  /* 0x0000000207089227 */ /* 0x000fe200078e00ff */
[----:B------:R-:W-:-:S04]  /*10f0*/  IADD3 R2, PT, PT, -R6, RZ, RZ ;  /* 0x000000ff06027210 */ /* 0x000fc80007ffe1ff */
[----:B------:R-:W-:Y:S01]  /*1100*/  @!P1 SHF.R.U32.HI R8, RZ, R3, R8 ;  /* 0x00000003ff089219 */ /* 0x000fe20000011608 */
[----:B------:R-:W-:-:S03]  /*1110*/  IMAD R2, R9, R2, R5 ;  /* 0x0000000209027224 */ /* 0x000fc600078e0205 */
[----:B------:R-:W-:-:S05]  /*1120*/  @!P1 SEL R3, R7, R8, !P0 ;  /* 0x0000000807039207 */ /* 0x000fca0004000000 */
[--C-:B------:R-:W-:Y:S02]  /*1130*/  @!P1 IMAD.IADD R6, R6, 0x1, -R3.reuse ;  /* 0x0000000106069824 */ /* 0x100fe400078e0a03 */
[----:B------:R-:W-:Y:S01]  /*1140*/  @!P1 IMAD R3, R2, R11, R3 ;  /* 0x0000000b02039224 */ /* 0x000fe200078e0203 */
[----:B------:R-:W-:Y:S01]  /*1150*/  IADD3 R2, PT, PT, -R7, RZ, RZ ;  /* 0x000000ff07027210 */ /* 0x000fe20007ffe1ff */
[----:B------:R-:W-:Y:S02]  /*1160*/  @!P1 IMAD R5, R6, R9, R7 ;  /* 0x0000000906059224 */ /* 0x000fe400078e0207 */
[----:B------:R-:W-:Y:S02]  /*1170*/  @!P1 IMAD.MOV.U32 R7, RZ, RZ, R3 ;  /* 0x000000ffff079224 */ /* 0x000fe400078e0003 */
[----:B------:R-:W-:Y:S02]  /*1180*/  IMAD R2, R10, R2, R21 ;  /* 0x000000020a027224 */ /* 0x000fe400078e0215 */
[----:B------:R-:W-:-:S02]  /*1190*/  IMAD R20, R5, R4, R13 ;  /* 0x0000000405147224 */ /* 0x000fc400078e020d */
[----:B------:R-:W-:Y:S02]  /*11a0*/  IMAD R21, R7, R10, R2 ;  /* 0x0000000a07157224 */ /* 0x000fe400078e0202 */
.L_x_15:
[----:B------:R-:W1:Y:S01]  /*11b0*/  LDCU UR4, c[0x0][0xb30] ;  /* 0x00016600ff0477ac */ /* 0x000e620008000800 */
[----:B------:R-:W2:Y:S08]  /*11c0*/  S2UR UR37, SR_CgaCtaId ;  /* 0x00000000002579c3 */ /* 0x000eb00000008800 */
[----:B------:R-:W3:Y:S01]  /*11d0*/  LDC R72, c[0x0][0xb24] ;  /* 0x0002c900ff487b82 */ /* 0x000ee20000000800 */
[----:B-1----:R-:W-:-:S09]  /*11e0*/  UISETP.NE.AND UP1, UPT, UR4, 0x1, UPT ;  /* 0x000000010400788c */ /* 0x002fd2000bf25270 */
[----:B--2---:R-:W-:Y:S05]  /*11f0*/  BRA.U UP1, `(.L_x_16) ;  /* 0x0000000101407547 */ /* 0x004fea000b800000 */
[----:B------:R-:W1:Y:S08]  /*1200*/  LDC.64 R4, c[0x0][0xb10] ;  /* 0x0002c400ff047b82 */ /* 0x000e700000000a00 */
[----:B------:R-:W2:Y:S08]  /*1210*/  LDC.64 R2, c[0x0][0xb18] ;  /* 0x0002c600ff027b82 */ /* 0x000eb00000000a00 */
[----:B------:R-:W4:Y:S08]  /*1220*/  LDC R6, c[0x0][0xb20] ;  /* 0x0002c800ff067b82 */ /* 0x000f300000000800 */
[----:B------:R-:W3:Y:S01]  /*1230*/  LDC R8, c[0x0][0xb0c] ;  /* 0x0002c300ff087b82 */ /* 0x000ee20000000800 */
[----:B-1----:R-:W-:-:S05]  /*1240*/  IMAD.HI.U32 R4, R21, R4, RZ ;  /* 0x0000000415047227 */ /* 0x002fca00078e00ff */
[----:B------:R-:W-:Y:S01]  /*1250*/  SHF.R.U32.HI R4, RZ, R5, R4 ;  /* 0x00000005ff047219 */ /* 0x000fe20000011604 */
[----:B--2---:R-:W-:Y:S01]  /*1260*/  IMAD.HI.U32 R3, R20, R3, RZ ;  /* 0x0000000314037227 */ /* 0x004fe200078e00ff */
[----:B------:R-:W-:-:S04]  /*1270*/  ISETP.NE.AND P0, PT, R2, 0x1, PT ;  /* 0x000000010200780c */ /* 0x000fc80003f05270 */
[----:B----4-:R-:W-:-:S04]  /*1280*/  SHF.R.U32.HI R3, RZ, R6, R3 ;  /* 0x00000006ff037219 */ /* 0x010fc80000011603 */
[----:B------:R-:W-:Y:S02]  /*1290*/  SEL R3, R20, R3, !P0 ;  /* 0x0000000314037207 */ /* 0x000fe40004000000 */
[----:B---3--:R-:W-:-:S04]  /*12a0*/  ISETP.NE.AND P1, PT, R8, 0x1, PT ;  /* 0x000000010800780c */ /* 0x008fc80003f25270 */
[----:B------:R-:W-:-:S05]  /*12b0*/  SEL R4, R21, R4, !P1 ;  /* 0x0000000415047207 */ /* 0x000fca0004800000 */
[----:B------:R-:W-:Y:S02]  /*12c0*/  IMAD.IADD R5, R3, 0x1, -R4 ;  /* 0x0000000103057824 */ /* 0x000fe400078e0a04 */
[----:B------:R-:W-:Y:S02]  /*12d0*/  IMAD.IADD R3, R4, 0x1, -R3 ;  /* 0x0000000104037824 */ /* 0x000fe400078e0a03 */
[----:B------:R-:W-:Y:S02]  /*12e0*/  IMAD R21, R5, R8, R21 ;  /* 0x0000000805157224 */ /* 0x000fe400078e0215 */
[----:B------:R-:W-:-:S07]  /*12f0*/  IMAD R20, R3, R2, R20 ;  /* 0x0000000203147224 */ /* 0x000fce00078e0214 */
.L_x_16:
[----:B------:R-:W-:Y:S01]  /*1300*/  BAR.SYNC.DEFER_BLOCKING 0x0 ;  /* 0x0000000000007b1d */ /* 0x000fe20000010000 */
[----:B------:R-:W-:Y:S01]  /*1310*/  UISETP.NE.AND UP1, UPT, UR8, 0x2, UPT ;  /* 0x000000020800788c */ /* 0x000fe2000bf25270 */
[----:B------:R-:W-:Y:S02]  /*1320*/  ISETP.NE.OR P5, PT, R0, 0x2, !P5 ;  /* 0x000000020000780c */ /* 0x000fe40006fa5670 */
[----:B------:R-:W-:-:S06]  /*1330*/  LOP3.LUT R2, R170, 0x1f, RZ, 0xc0, !PT ;  /* 0x0000001faa027812 */ /* 0x000fcc00078ec0ff */
[----:B------:R-:W-:Y:S05]  /*1340*/  BRA.U UP1, `(.L_x_17) ;  /* 0x00000015011c7547 */ /* 0x000fea000b800000 */
[----:B------:R-:W1:Y:S01]  /*1350*/  LDCU UR13, c[0x0][0x38c] ;  /* 0x00007180ff0d77ac */ /* 0x000e620008000800 */
[----:B------:R-:W2:Y:S01]  /*1360*/  LDC R9, c[0x0][0x370] ;  /* 0x0000dc00ff097b82 */ /* 0x000ea20000000800 */
[----:B------:R-:W-:Y:S01]  /*1370*/  PLOP3.LUT P1, PT, PT, PT, UP2, 0x80, 0x8 ;  /* 0x000000000008781c */ /* 0x000fe20003f2f028 */
[----:B------:R-:W-:Y:S01]  /*1380*/  HFMA2 R12, -RZ, RZ, 0, 0 ;  /* 0x00000000ff0c7431 */ /* 0x000fe200000001ff */
[----:B------:R-:W-:Y:S01]  /*1390*/  ISETP.EQ.OR P4, PT, R2, RZ, P5 ;  /* 0x000000ff0200720c */ /* 0x000fe20002f82670 */
[----:B------:R-:W-:Y:S01]  /*13a0*/  IMAD.MOV.U32 R15, RZ, RZ, 0x1 ;  /* 0x00000001ff0f7424 */ /* 0x000fe200078e00ff */
[----:B------:R-:W-:Y:S01]  /*13b0*/  PLOP3.LUT P1, PT, P1, PT, PT, 0x8, 0x80 ;  /* 0x000000000080781c */ /* 0x000fe20000f2e170 */
[----:B------:R-:W-:Y:S01]  /*13c0*/  IMAD.MOV.U32 R14, RZ, RZ, RZ ;  /* 0x000000ffff0e7224 */ /* 0x000fe200078e00ff */
[----:B------:R-:W-:Y:S01]  /*13d0*/  MOV R8, 0x1 ;  /* 0x0000000100087802 */ /* 0x000fe20000000f00 */
[----:B------:R-:W4:Y:S01]  /*13e0*/  LDC R0, c[0x0][0x374] ;  /* 0x0000dd00ff007b82 */ /* 0x000f220000000800 */
[----:B------:R-:W-:Y:S01]  /*13f0*/  IMAD.MOV.U32 R10, RZ, RZ, RZ ;  /* 0x000000ffff0a7224 */ /* 0x000fe200078e00ff */
[----:B------:R-:W2:Y:S01]  /*1400*/  LDCU.64 UR22, c[0x0][0x348] ;  /* 0x00006900ff1677ac */ /* 0x000ea20008000a00 */
[----:B------:R-:W-:Y:S01]  /*1410*/  UMOV UR6, URZ ;  /* 0x000000ff00067c82 */ /* 0x000fe20008000000 */
[----:B-1----:R-:W-:-:S04]  /*1420*/  UIADD3 UR5, UPT, UPT, UR13, 0x3f, URZ ;  /* 0x0000003f0d057890 */ /* 0x002fc8000fffe0ff */
[----:B------:R-:W-:-:S04]  /*1430*/  USHF.R.S32.HI UR4, URZ, 0x1f, UR5 ;  /* 0x0000001fff047899 */ /* 0x000fc80008011405 */
[----:B------:R-:W-:-:S04]  /*1440*/  ULEA.HI UR4, UR4, UR5, URZ, 0x6 ;  /* 0x0000000504047291 */ /* 0x000fc8000f8f30ff */
[----:B------:R-:W-:Y:S02]  /*1450*/  USHF.R.S32.HI UR15, URZ, 0x6, UR4 ;  /* 0x00000006ff0f7899 */ /* 0x000fe40008011404 */
[----:B------:R-:W-:Y:S02]  /*1460*/  UIADD3 UR4, UPT, UPT, UR13, -0x1, URZ ;  /* 0xffffffff0d047890 */ /* 0x000fe4000fffe0ff */
[----:B------:R-:W-:Y:S02]  /*1470*/  UISETP.LT.U32.AND UP0, UPT, UR15, 0x3, UPT ;  /* 0x000000030f00788c */ /* 0x000fe4000bf01070 */
[----:B------:R-:W-:Y:S02]  /*1480*/  UISETP.GE.U32.AND UP1, UPT, UR4, -0x7f, UPT ;  /* 0xffffff810400788c */ /* 0x000fe4000bf26070 */
[----:B------:R-:W-:Y:S02]  /*1490*/  USEL UR14, UR15, 0x3, UP0 ;  /* 0x000000030f0e7887 */ /* 0x000fe40008000000 */
[----:B------:R-:W-:-:S02]  /*14a0*/  UIADD3 UR13, UPT, UPT, UR13, 0x7e, URZ ;  /* 0x0000007e0d0d7890 */ /* 0x000fc4000fffe0ff */
[----:B------:R-:W-:Y:S02]  /*14b0*/  UIADD3 UR5, UPT, UPT, UR14, -0x1, URZ ;  /* 0xffffffff0e057890 */ /* 0x000fe4000fffe0ff */
[----:B------:R-:W-:-:S03]  /*14c0*/  UIADD3 UR7, UPT, UPT, UR15, -UR14, URZ ;  /* 0x8000000e0f077290 */ /* 0x000fc6000fffe0ff */
[----:B------:R-:W-:-:S04]  /*14d0*/  @UP1 UIADD3 UR5, UPT, UPT, UR14, URZ, URZ ;  /* 0x000000ff0e051290 */ /* 0x000fc8000fffe0ff */
[----:B--2---:R-:W-:-:S12]  /*14e0*/  UIADD3 UR5, UPT, UPT, UR5, 0x1, URZ ;  /* 0x0000000105057890 */ /* 0x004fd8000fffe0ff */
.L_x_39:
[----:B------:R-:W-:Y:S01]  /*14f0*/  UISETP.NE.AND UP0, UPT, UR37, URZ, UPT ;  /* 0x000000ff2500728c */ /* 0x000fe2000bf05270 */
[----:B------:R-:W1:Y:S08]  /*1500*/  S2UR UR37, SR_CgaCtaId ;  /* 0x00000000002579c3 */ /* 0x000e700000008800 */
[----:B------:R-:W-:Y:S05]  /*1510*/  BRA.U UP0, `(.L_x_18) ;  /* 0x0000000100347547 */ /* 0x000fea000b800000 */
[----:B------:R-:W2:Y:S01]  /*1520*/  S2R R2, SR_CgaCtaId ;  /* 0x0000000000027919 */ /* 0x000ea20000008800 */
[----:B------:R-:W-:-:S04]  /*1530*/  MOV R3, 0x400 ;  /* 0x0000040000037802 */ /* 0x000fc80000000f00 */
[----:B--2---:R-:W-:Y:S02]  /*1540*/  LEA R3, R2, R3, 0x18 ;  /* 0x0000000302037211 */ /* 0x004fe400078ec0ff */
[----:B------:R-:W-:-:S03]  /*1550*/  SHF.L.U32 R2, R8, 0x1f, RZ ;  /* 0x0000001f08027819 */ /* 0x000fc600000006ff */
[----:B------:R-:W-:-:S04]  /*1560*/  IMAD R3, R10, 0x8, R3 ;  /* 0x000000080a037824 */ /* 0x000fc800078e0203 */
[----:B------:R-:W2:Y:S02]  /*1570*/  SYNCS.PHASECHK.TRANS64.TRYWAIT P0, [R3+URZ+0xd0], R2 ;  /* 0x0000d002030075a7 */ /* 0x000ea400080011ff */
[----:B--2---:R-:W-:Y:S05]  /*1580*/  @!P0 BRA `(.L_x_19) ;  /* 0x0000009800708947 */ /* 0x004fea0003800000 */
.L_x_132:
[----:B------:R-:W-:Y:S01]  /*1590*/  VIADD R10, R10, 0x1 ;  /* 0x000000010a0a7836 */ /* 0x000fe20000000000 */
[----:B------:R2:W-:Y:S04]  /*15a0*/  SYNCS.ARRIVE.TRANS64.A1T0 RZ, [R3+URZ+0xc0], RZ ;  /* 0x0000c0ff03ff79a7 */ /* 0x0005e800081000ff */
[----:B------:R-:W-:-:S04]  /*15b0*/  ISETP.NE.AND P0, PT, R10, 0x2, PT ;  /* 0x000000020a00780c */ /* 0x000fc80003f05270 */
[----:B------:R-:W-:Y:S02]  /*15c0*/  SEL R10, R10, RZ, P0 ;  /* 0x000000ff0a0a7207 */ /* 0x000fe40000000000 */
[----:B--2---:R-:W-:-:S04]  /*15d0*/  SEL R3, RZ, 0x1, P0 ;  /* 0x00000001ff037807 */ /* 0x004fc80000000000 */
[----:B------:R-:W-:Y:S02]  /*15e0*/  LOP3.LUT R8, R8, R3, RZ, 0x3c, !PT ;  /* 0x0000000308087212 */ /* 0x000fe400078e3cff */
.L_x_18:
[----:B------:R-:W-:Y:S01]  /*15f0*/  UMOV UR4, 0x400 ;  /* 0x0000040000047882 */ /* 0x000fe20000000000 */
[----:B------:R-:W-:Y:S01]  /*1600*/  SHF.L.U32 R2, R15, 0x1f, RZ ;  /* 0x0000001f0f027819 */ /* 0x000fe200000006ff */
[----:B-1----:R-:W-:Y:S01]  /*1610*/  ULEA UR4, UR37, UR4, 0x18 ;  /* 0x0000000425047291 */ /* 0x002fe2000f8ec0ff */
[----:B------:R-:W-:Y:S01]  /*1620*/  R2UR UR50, R21 ;  /* 0x00000000153272ca */ /* 0x000fe200000e0000 */
[----:B------:R-:W-:Y:S01]  /*1630*/  UISETP.GE.U32.AND UP0, UPT, UR13, 0x7f, UPT ;  /* 0x0000007f0d00788c */ /* 0x000fe2000bf06070 */
[----:B------:R-:W-:Y:S01]  /*1640*/  R2UR UR34, R20 ;  /* 0x00000000142272ca */ /* 0x000fe200000e0000 */
[----:B------:R-:W-:Y:S01]  /*1650*/  ULEA UR8, UR6, UR4, 0x3 ;  /* 0x0000000406087291 */ /* 0x000fe2000f8e18ff */
[----:B------:R-:W-:-:S08]  /*1660*/  UMOV UR21, URZ ;  /* 0x000000ff00157c82 */ /* 0x000fd00008000000 */
[----:B------:R1:W2:Y:S01]  /*1670*/  SYNCS.PHASECHK.TRANS64.TRYWAIT P2, [UR8+0x18], R2 ;  /* 0x00001802ff0075a7 */ /* 0x0002a20008041108 */
[----:B------:R-:W-:Y:S02]  /*1680*/  USHF.L.U32 UR50, UR50, 0x7, URZ ;  /* 0x0000000732327899 */ /* 0x000fe400080006ff */
[----:B------:R-:W-:Y:S01]  /*1690*/  USHF.L.U32 UR34, UR34, 0x8, URZ ;  /* 0x0000000822227899 */ /* 0x000fe200080006ff */
[----:B------:R-:W-:Y:S11]  /*16a0*/  BRA.U !UP0, `(.L_x_20) ;  /* 0x00000005081c7547 */ /* 0x000ff6000b800000 */
[----:B------:R-:W-:Y:S02]  /*16b0*/  UIADD3 UR42, UPT, UPT, UR50, 0x40, URZ ;  /* 0x00000040322a7890 */ /* 0x000fe4000fffe0ff */
[----:B------:R-:W-:Y:S02]  /*16c0*/  UIADD3 UR26, UPT, UPT, UR34, 0x40, URZ ;  /* 0x00000040221a7890 */ /* 0x000fe4000fffe0ff */
[----:B------:R-:W-:Y:S02]  /*16d0*/  UIADD3 UR18, UPT, UPT, UR34, 0x80, URZ ;  /* 0x0000008022127890 */ /* 0x000fe4000fffe0ff */
[----:B------:R-:W-:Y:S01]  /*16e0*/  UIADD3 UR10, UPT, UPT, UR34, 0xc0, URZ ;  /* 0x000000c0220a7890 */ /* 0x000fe2000fffe0ff */
[----:B------:R-:W-:Y:S01]  /*16f0*/  UMOV UR30, URZ ;  /* 0x000000ff001e7c82 */ /* 0x000fe20008000000 */
[----:B------:R-:W-:-:S10]  /*1700*/  UMOV UR29, UR6 ;  /* 0x00000006001d7c82 */ /* 0x000fd40008000000 */
.L_x_27:
[----:B------:R-:W-:Y:S01]  /*1710*/  ULEA UR49, UR29, UR4, 0x3 ;  /* 0x000000041d317291 */ /* 0x000fe2000f8e18ff */
[----:B--2---:R-:W-:Y:S01]  /*1720*/  @!P5 MOV R3, 0xc000 ;  /* 0x0000c0000003d802 */ /* 0x004fe20000000f00 */
[----:B--2---:R-:W-:Y:S10]  /*1730*/  @P2 BRA `(.L_x_21) ;  /* 0x00000000000c2947 */ /* 0x004ff40003800000 */
[----:B------:R-:W-:-:S04]  /*1740*/  SHF.L.U32 R5, R15, 0x1f, RZ ;  /* 0x0000001f0f057819 */ /* 0x000fc800000006ff */
[----:B------:R-:W2:Y:S02]  /*1750*/  SYNCS.PHASECHK.TRANS64.TRYWAIT P0, [UR49+0x18], R5 ;  /* 0x00001805ff0075a7 */ /* 0x000ea40008001131 */
[----:B--2---:R-:W-:Y:S05]  /*1760*/  @!P0 BRA `(.L_x_22) ;  /* 0x00000098000c8947 */ /* 0x004fea0003800000 */
.L_x_21:
[----:B------:R2:W-:Y:S01]  /*1770*/  @!P5 SYNCS.ARRIVE.TRANS64 RZ, [UR49], R3 ;  /* 0x00000003ffffd9a7 */ /* 0x0005e20008000031 */
[----:B------:R-:W-:Y:S04]  /*1780*/  BSSY.RECONVERGENT B0, `(.L_x_23) ;  /* 0x0000003000007945 */ /* 0x000fe80003800200 */
[----:B------:R-:W-:Y:S05]  /*1790*/  @P4 BRA `(.L_x_24) ;  /* 0x0000000000044947 */ /* 0x000fea0003800000 */
[----:B------:R-:W-:Y:S05]  /*17a0*/  BPT.TRAP 0x1 ;  /* 0x000000040000795c */ /* 0x000fea0000300000 */
.L_x_24:
[----:B------:R-:W-:Y:S05]  /*17b0*/  BSYNC.RECONVERGENT B0 ;  /* 0x0000000000007941 */ /* 0x000fea0003800200 */
.L_x_23:
[----:B------:R-:W-:Y:S01]  /*17c0*/  UIADD3 UR6, UPT, UPT, UR29, 0x1, URZ ;  /* 0x000000011d067890 */ /* 0x000fe2000fffe0ff */
[----:B------:R-:W-:Y:S01]  /*17d0*/  BSSY.RECONVERGENT B0, `(.L_x_25) ;  /* 0x000002f000007945 */ /* 0x000fe20003800200 */
[----:B------:R-:W-:Y:S02]  /*17e0*/  ELECT P0, URZ, PT ;  /* 0x0000000000ff782f */ /* 0x000fe40003800000 */
[----:B------:R-:W-:-:S04]  /*17f0*/  UISETP.NE.AND UP0, UPT, UR6, 0x3, UPT ;  /* 0x000000030600788c */ /* 0x000fc8000bf05270 */
[----:B------:R-:W-:Y:S02]  /*1800*/  USEL UR9, URZ, 0x1, UP0 ;  /* 0x00000001ff097887 */ /* 0x000fe40008000000 */
[----:B------:R-:W-:-:S04]  /*1810*/  USEL UR6, UR6, URZ, UP0 ;  /* 0x000000ff06067287 */ /* 0x000fc80008000000 */
[----:B------:R-:W-:Y:S01]  /*1820*/  ULEA UR8, UR6, UR4, 0x3 ;  /* 0x0000000406087291 */ /* 0x000fe2000f8e18ff */
[----:B------:R-:W-:-:S04]  /*1830*/  LOP3.LUT R15, R15, UR9, RZ, 0x3c, !PT ;  /* 0x000000090f0f7c12 */ /* 0x000fc8000f8e3cff */
[----:B-1----:R-:W-:-:S04]  /*1840*/  SHF.L.U32 R2, R15, 0x1f, RZ ;  /* 0x0000001f0f027819 */ /* 0x002fc800000006ff */
[----:B------:R1:W1:Y:S01]  /*1850*/  SYNCS.PHASECHK.TRANS64.TRYWAIT P2, [UR8+0x18], R2 ;  /* 0x00001802ff0075a7 */ /* 0x0002620008041108 */
[----:B------:R-:W-:Y:S05]  /*1860*/  @!P0 BRA `(.L_x_26) ;  /* 0x0000000000948947 */ /* 0x000fea0003800000 */
[----:B------:R-:W-:Y:S02]  /*1870*/  ULEA UR40, UR29, UR4, 0xe ;  /* 0x000000041d287291 */ /* 0x000fe4000f8e70ff */
[----:B------:R-:W-:Y:S02]  /*1880*/  UIADD3 UR54, UP1, UPT, UR22, 0x80, URZ ;  /* 0x0000008016367890 */ /* 0x000fe4000ff3e0ff */
[----:B------:R-:W-:Y:S02]  /*1890*/  ULEA UR8, UR29, UR4, 0xf ;  /* 0x000000041d087291 */ /* 0x000fe4000f8e78ff */
[----:B------:R-:W-:Y:S02]  /*18a0*/  UIADD3 UR46, UP0, UPT, UR22, 0x180, URZ ;  /* 0x00000180162e7890 */ /* 0x000fe4000ff1e0ff */
[----:B------:R-:W-:Y:S02]  /*18b0*/  USHF.L.U32 UR51, UR30, 0x6, URZ ;  /* 0x000000061e337899 */ /* 0x000fe400080006ff */
[----:B------:R-:W-:-:S02]  /*18c0*/  UIADD3.X UR55, UPT, UPT, URZ, UR23, URZ, UP1, !UPT ;  /* 0x00000017ff377290 */ /* 0x000fc40008ffe4ff */
[----:B------:R-:W-:Y:S02]  /*18d0*/  UIADD3 UR48, UPT, UPT, UR40, 0x10800, URZ ;  /* 0x0001080028307890 */ /* 0x000fe4000fffe0ff */
[----:B------:R-:W-:Y:S02]  /*18e0*/  UIADD3 UR40, UPT, UPT, UR40, 0x12800, URZ ;  /* 0x0001280028287890 */ /* 0x000fe4000fffe0ff */
[----:B------:R-:W-:Y:S02]  /*18f0*/  UIADD3.X UR47, UPT, UPT, URZ, UR23, URZ, UP0, !UPT ;  /* 0x00000017ff2f7290 */ /* 0x000fe400087fe4ff */
[----:B------:R-:W-:Y:S02]  /*1900*/  UIADD3 UR32, UPT, UPT, UR8, 0x1c800, URZ ;  /* 0x0001c80008207890 */ /* 0x000fe4000fffe0ff */
[----:B------:R-:W-:Y:S02]  /*1910*/  UIADD3 UR24, UPT, UPT, UR8, 0x1e800, URZ ;  /* 0x0001e80008187890 */ /* 0x000fe4000fffe0ff */
[----:B------:R-:W-:-:S02]  /*1920*/  UIADD3 UR16, UPT, UPT, UR8, 0x20800, URZ ;  /* 0x0002080008107890 */ /* 0x000fc4000fffe0ff */
[----:B------:R-:W-:Y:S01]  /*1930*/  UIADD3 UR8, UPT, UPT, UR8, 0x22800, URZ ;  /* 0x0002280008087890 */ /* 0x000fe2000fffe0ff */
[----:B------:R-:W-:Y:S01]  /*1940*/  UMOV UR38, 0x0 ;  /* 0x0000000000267882 */ /* 0x000fe20000000000 */
[----:B------:R-:W-:Y:S01]  /*1950*/  UMOV UR39, 0x10000000 ;  /* 0x1000000000277882 */ /* 0x000fe20000000000 */
[----:B------:R-:W-:Y:S01]  /*1960*/  UMOV UR41, UR49 ;  /* 0x0000003100297c82 */ /* 0x000fe20008000000 */
[----:B------:R-:W-:Y:S01]  /*1970*/  UMOV UR44, UR52 ;  /* 0x00000034002c7c82 */ /* 0x000fe20008000000 */
[----:B------:R-:W-:Y:S01]  /*1980*/  UMOV UR43, UR51 ;  /* 0x00000033002b7c82 */ /* 0x000fe20008000000 */
[----:B------:R-:W-:Y:S01]  /*1990*/  UMOV UR33, UR49 ;  /* 0x0000003100217c82 */ /* 0x000fe20008000000 */
[----:B------:R-:W-:Y:S01]  /*19a0*/  UMOV UR36, UR52 ;  /* 0x0000003400247c82 */ /* 0x000fe20008000000 */
[----:B------:R-:W-:Y:S01]  /*19b0*/  UMOV UR35, UR51 ;  /* 0x0000003300237c82 */ /* 0x000fe20008000000 */
[----:B------:R1:W-:Y:S01]  /*19c0*/  UTMALDG.3D [UR48], [UR54], desc[UR38] ;  /* 0x00002630360075b4 */ /* 0x0003e20008011000 */
[----:B------:R-:W-:Y:S01]  /*19d0*/  UMOV UR25, UR49 ;  /* 0x0000003100197c82 */ /* 0x000fe20008000000 */
        /* <DEDUP_REMOVED lines=9> */
[----:B------:R1:W-:Y:S01]  /*1a70*/  UTMALDG.3D [UR32], [UR46], desc[UR38] ;  /* 0x000026202e0075b4 */ /* 0x0003e20008011000 */
[----:B------:R1:W-:Y:S01]  /*1a80*/  UTMALDG.3D [UR24], [UR46], desc[UR38] ;  /* 0x000026182e0075b4 */ /* 0x0003e20008011000 */
[----:B------:R1:W-:Y:S01]  /*1a90*/  UTMALDG.3D [UR16], [UR46], desc[UR38] ;  /* 0x000026102e0075b4 */ /* 0x0003e20008011000 */
[----:B------:R1:W-:Y:S01]  /*1aa0*/  UTMALDG.3D [UR8], [UR46], desc[UR38] ;  /* 0x000026082e0075b4 */ /* 0x0003e20008011000 */
[----:B------:R-:W-:Y:S01]  /*1ab0*/  NOP ;  /* 0x0000000000007918 */ /* 0x000fe20000000000 */
.L_x_26:
[----:B-1----:R-:W-:Y:S05]  /*1ac0*/  BSYNC.RECONVERGENT B0 ;  /* 0x0000000000007941 */ /* 0x002fea0003800200 */
.L_x_25:
[----:B------:R-:W-:Y:S01]  /*1ad0*/  UIADD3 UR30, UPT, UPT, UR30, 0x1, URZ ;  /* 0x000000011e1e7890 */ /* 0x000fe2000fffe0ff */
[----:B------:R-:W-:Y:S01]  /*1ae0*/  UMOV UR29, UR6 ;  /* 0x00000006001d7c82 */ /* 0x000fe20008000000 */
[----:B------:R-:W-:Y:S02]  /*1af0*/  UMOV UR21, UR5 ;  /* 0x0000000500157c82 */ /* 0x000fe40008000000 */
[----:B------:R-:W-:-:S09]  /*1b00*/  UISETP.NE.AND UP0, UPT, UR30, UR5, UPT ;  /* 0x000000051e00728c */ /* 0x000fd2000bf05270 */
[----:B------:R-:W-:Y:S05]  /*1b10*/  BRA.U UP0, `(.L_x_27) ;  /* 0xfffffff900fc7547 */ /* 0x000fea000b83ffff */
.L_x_20:
[----:B------:R-:W-:Y:S01]  /*1b20*/  ULEA UR8, UR6, UR4, 0x3 ;  /* 0x0000000406087291 */ /* 0x000fe2000f8e18ff */
[----:B-1----:R-:W-:Y:S01]  /*1b30*/  SHF.L.U32 R2, R15, 0x1f, RZ ;  /* 0x0000001f0f027819 */ /* 0x002fe200000006ff */
[----:B------:R-:W-:Y:S01]  /*1b40*/  @!P1 SYNCS.ARRIVE.TRANS64.A1T0 RZ, [UR4+0x78], RZ ;  /* 0x000078ffffff99a7 */ /* 0x000fe20008100004 */
[----:B------:R-:W-:-:S06]  /*1b50*/  UISETP.GT.AND UP0, UPT, UR15, UR14, UPT ;  /* 0x0000000e0f00728c */ /* 0x000fcc000bf04270 */
[----:B------:R1:W1:Y:S03]  /*1b60*/  SYNCS.PHASECHK.TRANS64.TRYWAIT P1, [UR8+0x18], R2 ;  /* 0x00001802ff0075a7 */ /* 0x0002660008021108 */
[----:B------:R-:W-:Y:S05]  /*1b70*/  BRA.U !UP0, `(.L_x_28) ;  /* 0x0000000508187547 */ /* 0x000fea000b800000 */
[----:B------:R-:W-:Y:S02]  /*1b80*/  UIADD3 UR29, UPT, UPT, UR7, UR21, URZ ;  /* 0x00000015071d7290 */ /* 0x000fe4000fffe0ff */
[----:B------:R-:W-:Y:S02]  /*1b90*/  UIADD3 UR42, UPT, UPT, UR50, 0x40, URZ ;  /* 0x00000040322a7890 */ /* 0x000fe4000fffe0ff */
[----:B------:R-:W-:Y:S02]  /*1ba0*/  UIADD3 UR26, UPT, UPT, UR34, 0x40, URZ ;  /* 0x00000040221a7890 */ /* 0x000fe4000fffe0ff */
[----:B------:R-:W-:Y:S02]  /*1bb0*/  UIADD3 UR18, UPT, UPT, UR34, 0x80, URZ ;  /* 0x0000008022127890 */ /* 0x000fe4000fffe0ff */
[----:B------:R-:W-:Y:S01]  /*1bc0*/  UIADD3 UR10, UPT, UPT, UR34, 0xc0, URZ ;  /* 0x000000c0220a7890 */ /* 0x000fe2000fffe0ff */
[----:B------:R-:W-:-:S11]  /*1bd0*/  UMOV UR30, UR6 ;  /* 0x00000006001e7c82 */ /* 0x000fd60008000000 */
.L_x_35:
[----:B------:R-:W-:Y:S01]  /*1be0*/  ULEA UR49, UR30, UR4, 0x3 ;  /* 0x000000041e317291 */ /* 0x000fe2000f8e18ff */
[----:B--2---:R-:W-:Y:S01]  /*1bf0*/  @!P5 MOV R3, 0xc000 ;  /* 0x0000c0000003d802 */ /* 0x004fe20000000f00 */
[----:B-1----:R-:W-:Y:S10]  /*1c00*/  @P1 BRA `(.L_x_29) ;  /* 0x00000000000c1947 */ /* 0x002ff40003800000 */
[----:B------:R-:W-:-:S04]  /*1c10*/  SHF.L.U32 R5, R15, 0x1f, RZ ;  /* 0x0000001f0f057819 */ /* 0x000fc800000006ff */
[----:B------:R-:W1:Y:S02]  /*1c20*/  SYNCS.PHASECHK.TRANS64.TRYWAIT P0, [UR49+0x18], R5 ;  /* 0x00001805ff0075a7 */ /* 0x000e640008001131 */
[----:B-1----:R-:W-:Y:S05]  /*1c30*/  @!P0 BRA `(.L_x_30) ;  /* 0x0000009000f08947 */ /* 0x002fea0003800000 */
.L_x_29:
[----:B------:R2:W-:Y:S01]  /*1c40*/  @!P5 SYNCS.ARRIVE.TRANS64 RZ, [UR49], R3 ;  /* 0x00000003ffffd9a7 */ /* 0x0005e20008000031 */
[----:B------:R-:W-:Y:S04]  /*1c50*/  BSSY.RECONVERGENT B0, `(.L_x_31) ;  /* 0x0000003000007945 */ /* 0x000fe80003800200 */
[----:B------:R-:W-:Y:S05]  /*1c60*/  @P4 BRA `(.L_x_32) ;  /* 0x0000000000044947 */ /* 0x000fea0003800000 */
[----:B------:R-:W-:Y:S05]  /*1c70*/  BPT.TRAP 0x1 ;  /* 0x000000040000795c */ /* 0x000fea0000300000 */
.L_x_32:
[----:B------:R-:W-:Y:S05]  /*1c80*/  BSYNC.RECONVERGENT B0 ;  /* 0x0000000000007941 */ /* 0x000fea0003800200 */
.L_x_31:
        /* <DEDUP_REMOVED lines=48> */
.L_x_34:
[----:B-1----:R-:W-:Y:S05]  /*1f90*/  BSYNC.RECONVERGENT B0 ;  /* 0x0000000000007941 */ /* 0x002fea0003800200 */
.L_x_33:
[----:B------:R-:W-:Y:S01]  /*1fa0*/  UIADD3 UR21, UPT, UPT, UR21, 0x1, URZ ;  /* 0x0000000115157890 */ /* 0x000fe2000fffe0ff */
[----:B------:R-:W-:-:S03]  /*1fb0*/  UMOV UR30, UR6 ;  /* 0x00000006001e7c82 */ /* 0x000fc60008000000 */
[----:B------:R-:W-:-:S09]  /*1fc0*/  UISETP.NE.AND UP0, UPT, UR21, UR29, UPT ;  /* 0x0000001d1500728c */ /* 0x000fd2000bf05270 */
[----:B------:R-:W-:Y:S05]  /*1fd0*/  BRA.U UP0, `(.L_x_35) ;  /* 0xfffffffd00007547 */ /* 0x000fea000b83ffff */
.L_x_28:
[----:B-1----:R-:W-:Y:S01]  /*1fe0*/  LEA R2, R14, UR4, 0x3 ;  /* 0x000000040e027c11 */ /* 0x002fe2000f8e18ff */
[----:B------:R-:W-:Y:S01]  /*1ff0*/  NOP ;  /* 0x0000000000007918 */ /* 0x000fe20000000000 */
[----:B--2---:R-:W-:Y:S02]  /*2000*/  SHF.L.U32 R3, R12, 0x1f, RZ ;  /* 0x0000001f0c037819 */ /* 0x004fe400000006ff */
[----:B------:R-:W-:Y:S02]  /*2010*/  LEA R4, R14, UR4, 0x4 ;  /* 0x000000040e047c11 */ /* 0x000fe4000f8e20ff */
[----:B------:R-:W1:Y:S02]  /*2020*/  SYNCS.PHASECHK.TRANS64.TRYWAIT P0, [R2+URZ+0x80], R3 ;  /* 0x00008003020075a7 */ /* 0x000e6400080011ff */
[----:B-1----:R-:W-:Y:S05]  /*2030*/  @!P0 BRA `(.L_x_36) ;  /* 0x0000009000088947 */ /* 0x002fea0003800000 */
.L_x_135:
[----:B------:R-:W2:Y:S01]  /*2040*/  LDS.128 R4, [R4+0xf0] ;  /* 0x0000f00004047984 */ /* 0x000ea20000000c00 */
[----:B---3--:R-:W-:Y:S01]  /*2050*/  ISETP.GE.AND P0, PT, R72, 0x1, PT ;  /* 0x000000014800780c */ /* 0x008fe20003f06270 */
[----:B-1----:R-:W-:Y:S01]  /*2060*/  VIADD R2, R2, 0x90 ;  /* 0x0000009002027836 */ /* 0x002fe20000000000 */
[----:B------:R-:W-:Y:S01]  /*2070*/  @!PT LDS RZ, [RZ] ;  /* 0x00000000fffff984 */ /* 0x000fe20000000800 */
[----:B------:R-:W-:Y:S01]  /*2080*/  @!PT LDS RZ, [RZ] ;  /* 0x00000000fffff984 */ /* 0x000fe20000000800 */
[----:B------:R-:W-:Y:S01]  /*2090*/  @!PT LDS RZ, [RZ] ;  /* 0x00000000fffff984 */ /* 0x000fe20000000800 */
[----:B------:R-:W-:Y:S01]  /*20a0*/  @!PT LDS RZ, [RZ] ;  /* 0x00000000fffff984 */ /* 0x000fe20000000800 */
[----:B------:R1:W-:Y:S06]  /*20b0*/  MEMBAR.ALL.CTA ;  /* 0x0000000000007992 */ /* 0x0003ec0000008000 */
[----:B-1----:R-:W1:Y:S01]  /*20c0*/  FENCE.VIEW.ASYNC.S ;  /* 0x00000000000073c6 */ /* 0x002e620000000000 */
[----:B------:R-:W-:-:S04]  /*20d0*/  PRMT R2, RZ, 0x654, R2 ;  /* 0x00000654ff027816 */ /* 0x000fc80000000002 */
[----:B-1----:R1:W-:Y:S01]  /*20e0*/  SYNCS.ARRIVE.TRANS64.RED.A1T0 RZ, [R2+URZ], RZ ;  /* 0x000000ff02ff79a7 */ /* 0x0023e200081004ff */
[----:B--2---:R-:W-:-:S13]  /*20f0*/  LOP3.LUT P2, RZ, R6, 0x1, RZ, 0xc0, !PT ;  /* 0x0000000106ff7812 */ /* 0x004fda000784c0ff */
[----:B------:R-:W-:Y:S01]  /*2100*/  @P2 SHF.R.U32.HI R3, RZ, 0x10, R5 ;  /* 0x00000010ff032819 */ /* 0x000fe20000011605 */
[----:B------:R-:W-:Y:S01]  /*2110*/  VOTEU.ANY UP0, P2 ;  /* 0x0000000000ff7886 */ /* 0x000fe20001000100 */
[----:B------:R-:W-:Y:S02]  /*2120*/  @P2 MOV R13, R4 ;  /* 0x00000004000d2202 */ /* 0x000fe40000000f00 */
[----:B------:R-:W-:Y:S02]  /*2130*/  @P2 R2UR.BROADCAST UR8, R3 ;  /* 0x00000000030822ca */ /* 0x000fe400008e0000 */
[----:B------:R-:W-:-:S11]  /*2140*/  @P2 LOP3.LUT R11, R5, 0xffff, RZ, 0xc0, !PT ;  /* 0x0000ffff050b2812 */ /* 0x000fd600078ec0ff */
[----:B------:R-:W-:Y:S01]  /*2150*/  @UP0 UMOV UR52, UR8 ;  /* 0x0000000800340c82 */ /* 0x000fe20008000000 */
[----:B-1----:R-:W-:Y:S05]  /*2160*/  @!P0 BRA `(.L_x_37) ;  /* 0x0000000000b88947 */ /* 0x002fea0003800000 */
[----:B------:R-:W4:Y:S01]  /*2170*/  LDC.64 R4, c[0x0][0xb18] ;  /* 0x0002c600ff047b82 */ /* 0x000f220000000a00 */
[----:B------:R-:W-:-:S07]  /*2180*/  ISETP.NE.AND P3, PT, R72, 0x1, PT ;  /* 0x000000014800780c */ /* 0x000fce0003f65270 */
[----:B------:R-:W1:Y:S08]  /*2190*/  LDC.64 R6, c[0x0][0xb10] ;  /* 0x0002c400ff067b82 */ /* 0x000e700000000a00 */
[----:B------:R-:W2:Y:S08]  /*21a0*/  LDC R16, c[0x0][0xb20] ;  /* 0x0002c800ff107b82 */ /* 0x000eb00000000800 */
[----:B------:R-:W3:Y:S01]  /*21b0*/  LDC R18, c[0x0][0xb0c] ;  /* 0x0002c300ff127b82 */ /* 0x000ee20000000800 */
[----:B----4-:R-:W-:Y:S01]  /*21c0*/  IMAD.HI.U32 R17, R0, R5, RZ ;  /* 0x0000000500117227 */ /* 0x010fe200078e00ff */
[----:B------:R-:W-:-:S03]  /*21d0*/  ISETP.NE.AND P0, PT, R4, 0x1, PT ;  /* 0x000000010400780c */ /* 0x000fc60003f05270 */
[----:B------:R-:W-:-:S03]  /*21e0*/  IMAD.HI.U32 R5, R11, R5, RZ ;  /* 0x000000050b057227 */ /* 0x000fc600078e00ff */
[----:B------:R-:W4:Y:S01]  /*21f0*/  LDC.64 R2, c[0x0][0xb28] ;  /* 0x0002ca00ff027b82 */ /* 0x000f220000000a00 */
[----:B-1----:R-:W-:-:S04]  /*2200*/  IMAD.HI.U32 R20, R9, R6, RZ ;  /* 0x0000000609147227 */ /* 0x002fc800078e00ff */
[----:B------:R-:W-:Y:S01]  /*2210*/  IMAD.HI.U32 R22, R13, R6, RZ ;  /* 0x000000060d167227 */ /* 0x000fe200078e00ff */
[----:B------:R-:W-:Y:S02]  /*2220*/  SHF.R.U32.HI R20, RZ, R7, R20 ;  /* 0x00000007ff147219 */ /* 0x000fe40000011614 */
[-C--:B--2---:R-:W-:Y:S02]  /*2230*/  SHF.R.U32.HI R17, RZ, R16.reuse, R17 ;  /* 0x00000010ff117219 */ /* 0x084fe40000011611 */
[----:B------:R-:W-:Y:S02]  /*2240*/  SHF.R.U32.HI R16, RZ, R16, R5 ;  /* 0x00000010ff107219 */ /* 0x000fe40000011605 */
[----:B------:R-:W-:Y:S02]  /*2250*/  SEL R17, R0, R17, !P0 ;  /* 0x0000001100117207 */ /* 0x000fe40004000000 */
[----:B------:R-:W-:Y:S02]  /*2260*/  SHF.R.U32.HI R22, RZ, R7, R22 ;  /* 0x00000007ff167219 */ /* 0x000fe40000011616 */
[----:B---3--:R-:W-:-:S02]  /*2270*/  ISETP.NE.AND P1, PT, R18, 0x1, PT ;  /* 0x000000011200780c */ /* 0x008fc40003f25270 */
[----:B------:R-:W-:Y:S02]  /*2280*/  SEL R5, R11, R16, !P0 ;  /* 0x000000100b057207 */ /* 0x000fe40004000000 */
[----:B------:R-:W-:Y:S02]  /*2290*/  SEL R19, R9, R20, !P1 ;  /* 0x0000001409137207 */ /* 0x000fe40004800000 */
[----:B------:R-:W-:Y:S01]  /*22a0*/  SEL R7, R13, R22, !P1 ;  /* 0x000000160d077207 */ /* 0x000fe20004800000 */
[----:B----4-:R-:W-:-:S04]  /*22b0*/  IMAD.HI.U32 R20, R17, R2, RZ ;  /* 0x0000000211147227 */ /* 0x010fc800078e00ff */
[----:B------:R-:W-:Y:S01]  /*22c0*/  IMAD.HI.U32 R6, R19, R2, RZ ;  /* 0x0000000213067227 */ /* 0x000fe200078e00ff */
[----:B------:R-:W-:-:S04]  /*22d0*/  @P3 SHF.R.U32.HI R17, RZ, R3, R20 ;  /* 0x00000003ff113219 */ /* 0x000fc80000011614 */
        /* <DEDUP_REMOVED lines=8> */
[----:B------:R-:W-:-:S04]  /*2360*/  @!P0 IMAD.HI.U32 R16, R7, R2, RZ ;  /* 0x0000000207108227 */ /* 0x000fc800078e00ff */
[----:B------:R-:W-:Y:S01]  /*2370*/  IMAD.MOV R2, RZ, RZ, -R6 ;  /* 0x000000ffff027224 */ /* 0x000fe200078e0a06 */
[----:B------:R-:W-:-:S03]  /*2380*/  @!P0 SHF.R.U32.HI R16, RZ, R3, R16 ;  /* 0x00000003ff108219 */ /* 0x000fc60000011610 */
[----:B------:R-:W-:Y:S01]  /*2390*/  IMAD R2, R72, R2, R5 ;  /* 0x0000000248027224 */ /* 0x000fe200078e0205 */
[----:B------:R-:W-:Y:S02]  /*23a0*/  @!P0 SEL R3, R7, R16, !P3 ;  /* 0x0000001007038207 */ /* 0x000fe40005800000 */
[----:B------:R-:W-:-:S03]  /*23b0*/  IADD3 R16, PT, PT, -R5, RZ, RZ ;  /* 0x000000ff05107210 */ /* 0x000fc60007ffe1ff */
[--C-:B------:R-:W-:Y:S02]  /*23c0*/  @!P0 IMAD.IADD R6, R6, 0x1, -R3.reuse ;  /* 0x0000000106068824 */ /* 0x100fe400078e0a03 */
[----:B------:R-:W-:Y:S01]  /*23d0*/  @!P0 IMAD R3, R2, R19, R3 ;  /* 0x0000001302038224 */ /* 0x000fe200078e0203 */
[----:B------:R-:W-:Y:S01]  /*23e0*/  IADD3 R2, PT, PT, -R7, RZ, RZ ;  /* 0x000000ff07027210 */ /* 0x000fe20007ffe1ff */
[----:B------:R-:W-:Y:S02]  /*23f0*/  @!P0 IMAD R5, R72, R6, R7 ;  /* 0x0000000648058224 */ /* 0x000fe400078e0207 */
[----:B------:R-:W-:Y:S02]  /*2400*/  IMAD R11, R4, R16, R11 ;  /* 0x00000010040b7224 */ /* 0x000fe400078e020b */
[----:B------:R-:W-:Y:S02]  /*2410*/  @!P0 IMAD.MOV.U32 R7, RZ, RZ, R3 ;  /* 0x000000ffff078224 */ /* 0x000fe400078e0003 */
[----:B------:R-:W-:-:S02]  /*2420*/  IMAD R2, R18, R2, R13 ;  /* 0x0000000212027224 */ /* 0x000fc400078e020d */
[----:B------:R-:W-:Y:S02]  /*2430*/  IMAD R11, R5, R4, R11 ;  /* 0x00000004050b7224 */ /* 0x000fe400078e020b */
[----:B------:R-:W-:Y:S02]  /*2440*/  IMAD R13, R7, R18, R2 ;  /* 0x00000012070d7224 */ /* 0x000fe400078e0202 */
.L_x_37:
[----:B------:R-:W1:Y:S02]  /*2450*/  LDCU UR8, c[0x0][0xb30] ;  /* 0x00016600ff0877ac */ /* 0x000e640008000800 */
[----:B-1----:R-:W-:-:S09]  /*2460*/  UISETP.NE.AND UP0, UPT, UR8, 0x1, UPT ;  /* 0x000000010800788c */ /* 0x002fd2000bf05270 */
[----:B------:R-:W-:Y:S05]  /*2470*/  BRA.U UP0, `(.L_x_38) ;  /* 0x0000000100407547 */ /* 0x000fea000b800000 */
[----:B------:R-:W1:Y:S08]  /*2480*/  LDC.64 R4, c[0x0][0xb10] ;  /* 0x0002c400ff047b82 */ /* 0x000e700000000a00 */
[----:B------:R-:W2:Y:S08]  /*2490*/  LDC.64 R2, c[0x0][0xb18] ;  /* 0x0002c600ff027b82 */ /* 0x000eb00000000a00 */
[----:B------:R-:W3:Y:S08]  /*24a0*/  LDC R6, c[0x0][0xb20] ;  /* 0x0002c800ff067b82 */ /* 0x000ef00000000800 */
[----:B------:R-:W4:Y:S01]  /*24b0*/  LDC R16, c[0x0][0xb0c] ;  /* 0x0002c300ff107b82 */ /* 0x000f220000000800 */
[----:B-1----:R-:W-:-:S05]  /*24c0*/  IMAD.HI.U32 R4, R13, R4, RZ ;  /* 0x000000040d047227 */ /* 0x002fca00078e00ff */
[----:B------:R-:W-:Y:S01]  /*24d0*/  SHF.R.U32.HI R4, RZ, R5, R4 ;  /* 0x00000005ff047219 */ /* 0x000fe20000011604 */
[----:B--2---:R-:W-:Y:S01]  /*24e0*/  IMAD.HI.U32 R3, R11, R3, RZ ;  /* 0x000000030b037227 */ /* 0x004fe200078e00ff */
[----:B------:R-:W-:-:S04]  /*24f0*/  ISETP.NE.AND P0, PT, R2, 0x1, PT ;  /* 0x000000010200780c */ /* 0x000fc80003f05270 */
[----:B---3--:R-:W-:-:S04]  /*2500*/  SHF.R.U32.HI R6, RZ, R6, R3 ;  /* 0x00000006ff067219 */ /* 0x008fc80000011603 */
[----:B------:R-:W-:Y:S02]  /*2510*/  SEL R3, R11, R6, !P0 ;  /* 0x000000060b037207 */ /* 0x000fe40004000000 */
[----:B----4-:R-:W-:-:S04]  /*2520*/  ISETP.NE.AND P1, PT, R16, 0x1, PT ;  /* 0x000000011000780c */ /* 0x010fc80003f25270 */
[----:B------:R-:W-:-:S05]  /*2530*/  SEL R4, R13, R4, !P1 ;  /* 0x000000040d047207 */ /* 0x000fca0004800000 */
[----:B------:R-:W-:Y:S02]  /*2540*/  IMAD.IADD R5, R3, 0x1, -R4 ;  /* 0x0000000103057824 */ /* 0x000fe400078e0a04 */
[----:B------:R-:W-:Y:S02]  /*2550*/  IMAD.IADD R3, R4, 0x1, -R3 ;  /* 0x0000000104037824 */ /* 0x000fe400078e0a03 */
[----:B------:R-:W-:Y:S02]  /*2560*/  IMAD R13, R5, R16, R13 ;  /* 0x00000010050d7224 */ /* 0x000fe400078e020d */
[----:B------:R-:W-:-:S07]  /*2570*/  IMAD R11, R3, R2, R11 ;  /* 0x00000002030b7224 */ /* 0x000fce00078e020b */
.L_x_38:
[----:B------:R-:W-:Y:S01]  /*2580*/  VIADD R14, R14, 0x1 ;  /* 0x000000010e0e7836 */ /* 0x000fe20000000000 */
[----:B------:R-:W-:Y:S01]  /*2590*/  PLOP3.LUT P1, PT, PT, PT, PT, 0x80, 0x8 ;  /* 0x000000000008781c */ /* 0x000fe20003f2f070 */
[----:B------:R-:W-:Y:S02]  /*25a0*/  IMAD.IADD R21, R13, 0x1, R156 ;  /* 0x000000010d157824 */ /* 0x000fe400078e029c */
[----:B------:R-:W-:Y:S01]  /*25b0*/  IMAD.IADD R20, R11, 0x1, R154 ;  /* 0x000000010b147824 */ /* 0x000fe200078e029a */
[----:B------:R-:W-:-:S04]  /*25c0*/  ISETP.NE.AND P0, PT, R14, 0x2, PT ;  /* 0x000000020e00780c */ /* 0x000fc80003f05270 */
[----:B------:R-:W-:Y:S02]  /*25d0*/  SEL R3, RZ, 0x1, P0 ;  /* 0x00000001ff037807 */ /* 0x000fe40000000000 */
[----:B------:R-:W-:Y:S02]  /*25e0*/  SEL R14, R14, RZ, P0 ;  /* 0x000000ff0e0e7207 */ /* 0x000fe40000000000 */
[----:B------:R-:W-:Y:S01]  /*25f0*/  LOP3.LUT R12, R12, R3, RZ, 0x3c, !PT ;  /* 0x000000030c0c7212 */ /* 0x000fe200078e3cff */
[----:B------:R-:W-:Y:S06]  /*2600*/  @P2 BRA `(.L_x_39) ;  /* 0xffffffec00b82947 */ /* 0x000fec000383ffff */
[----:B------:R-:W-:Y:S01]  /*2610*/  UIADD3 UR4, UPT, UPT, UR4, 0x18, URZ ;  /* 0x0000001804047890 */ /* 0x000fe2000fffe0ff */
[----:B------:R-:W-:-:S03]  /*2620*/  SHF.L.U32 R3, R15, 0x1f, RZ ;  /* 0x0000001f0f037819 */ /* 0x000fc600000006ff */
[----:B------:R-:W-:-:S09]  /*2630*/  ULEA UR5, UR6, UR4, 0x3 ;  /* 0x0000000406057291 */ /* 0x000fd2000f8e18ff */
[----:B------:R-:W1:Y:S02]  /*2640*/  SYNCS.PHASECHK.TRANS64.TRYWAIT P0, [UR5], R3 ;  /* 0x00000003ff0075a7 */ /* 0x000e640008001105 */
[----:B-1----:R-:W-:Y:S05]  /*2650*/  @!P0 BRA `(.L_x_40) ;  /* 0x0000008800948947 */ /* 0x002fea0003800000 */
.L_x_137:
[----:B------:R-:W-:-:S04]  /*2660*/  UIADD3 UR6, UPT, UPT, UR6, 0x1, URZ ;  /* 0x0000000106067890 */ /* 0x000fc8000fffe0ff */
[----:B------:R-:W-:-:S04]  /*2670*/  UISETP.NE.AND UP0, UPT, UR6, 0x3, UPT ;  /* 0x000000030600788c */ /* 0x000fc8000bf05270 */
[----:B------:R-:W-:Y:S02]  /*2680*/  USEL UR7, URZ, 0x1, UP0 ;  /* 0x00000001ff077887 */ /* 0x000fe40008000000 */
[----:B------:R-:W-:-:S04]  /*2690*/  USEL UR6, UR6, URZ, UP0 ;  /* 0x000000ff06067287 */ /* 0x000fc80008000000 */
[----:B------:R-:W-:Y:S01]  /*26a0*/  ULEA UR5, UR6, UR4, 0x3 ;  /* 0x0000000406057291 */ /* 0x000fe2000f8e18ff */
[----:B------:R-:W-:-:S04]  /*26b0*/  LOP3.LUT R15, R15, UR7, RZ, 0x3c, !PT ;  /* 0x000000070f0f7c12 */ /* 0x000fc8000f8e3cff */
[----:B-1----:R-:W-:-:S04]  /*26c0*/  SHF.L.U32 R3, R15, 0x1f, RZ ;  /* 0x0000001f0f037819 */ /* 0x002fc800000006ff */
[----:B------:R-:W1:Y:S02]  /*26d0*/  SYNCS.PHASECHK.TRANS64.TRYWAIT P0, [UR5], R3 ;  /* 0x00000003ff0075a7 */ /* 0x000e640008001105 */
[----:B-1----:R-:W-:Y:S05]  /*26e0*/  @!P0 BRA `(.L_x_41) ;  /* 0x0000008800888947 */ /* 0x002fea0003800000 */
.L_x_139:
[----:B------:R-:W-:-:S04]  /*26f0*/  UIADD3 UR6, UPT, UPT, UR6, 0x1, URZ ;  /* 0x0000000106067890 */ /* 0x000fc8000fffe0ff */
[----:B------:R-:W-:-:S04]  /*2700*/  UISETP.NE.AND UP0, UPT, UR6, 0x3, UPT ;  /* 0x000000030600788c */ /* 0x000fc8000bf05270 */
[----:B------:R-:W-:Y:S02]  /*2710*/  USEL UR5, URZ, 0x1, UP0 ;  /* 0x00000001ff057887 */ /* 0x000fe40008000000 */
[----:B------:R-:W-:-:S04]  /*2720*/  USEL UR6, UR6, URZ, UP0 ;  /* 0x000000ff06067287 */ /* 0x000fc80008000000 */
[----:B------:R-:W-:Y:S01]  /*2730*/  ULEA UR6, UR6, UR4, 0x3 ;  /* 0x0000000406067291 */ /* 0x000fe2000f8e18ff */
[----:B-1----:R-:W-:-:S04]  /*2740*/  LOP3.LUT R3, R15, UR5, RZ, 0x3c, !PT ;  /* 0x000000050f037c12 */ /* 0x002fc8000f8e3cff */
[----:B------:R-:W-:Y:S01]  /*2750*/  SHF.L.U32 R3, R3, 0x1f, RZ ;  /* 0x0000001f03037819 */ /* 0x000fe200000006ff */
[----:B----4-:R-:W-:-:S07]  /*2760*/  IMAD.U32 R0, RZ, RZ, UR6 ;  /* 0x00000006ff007e24 */ /* 0x010fce000f8e00ff */
.L_x_42:
[----:B-1----:R1:W2:Y:S02]  /*2770*/  SYNCS.PHASECHK.TRANS64.TRYWAIT P0, [R0+URZ], R3 ;  /* 0x00000003000075a7 */ /* 0x0022a400080011ff */
[----:B--2---:R-:W-:Y:S05]  /*2780*/  @!P0 NANOSLEEP.SYNCS 0x989680 ;  /* 0x009896800000895d */ /* 0x004fea0003900000 */
[----:B------:R-:W2:Y:S02]  /*2790*/  @!P0 SYNCS.PHASECHK.TRANS64 P0, [R0+URZ], R3 ;  /* 0x00000003000085a7 */ /* 0x000ea400080010ff */
[----:B--2---:R-:W-:Y:S05]  /*27a0*/  @P0 EXIT ;  /* 0x000000000000094d */ /* 0x004fea0003800000 */
[----:B------:R-:W-:Y:S05]  /*27b0*/  BRA `(.L_x_42) ;  /* 0xfffffffc00ec7947 */ /* 0x000fea000383ffff */
.L_x_17:
[----:B------:R-:W-:-:S04]  /*27c0*/  UISETP.NE.AND UP1, UPT, UR37, URZ, UPT ;  /* 0x000000ff2500728c */ /* 0x000fc8000bf25270 */
[----:B------:R-:W-:-:S09]  /*27d0*/  UISETP.NE.OR UP1, UPT, UR8, 0x1, UP1 ;  /* 0x000000010800788c */ /* 0x000fd20008f25670 */
[----:B------:R-:W-:Y:S05]  /*27e0*/  BRA.U UP1, `(.L_x_43) ;  /* 0x0000000501487547 */ /* 0x000fea000b800000 */
[----:B------:R-:W-:Y:S01]  /*27f0*/  ISETP.NE.AND P2, PT, R2, RZ, PT ;  /* 0x000000ff0200720c */ /* 0x000fe20003f45270 */
[----:B------:R-:W-:Y:S01]  /*2800*/  IMAD.MOV.U32 R12, RZ, RZ, 0x1 ;  /* 0x00000001ff0c7424 */ /* 0x000fe200078e00ff */
[----:B------:R-:W-:Y:S02]  /*2810*/  CS2R R10, SRZ ;  /* 0x00000000000a7805 */ /* 0x000fe4000001ff00 */
[----:B------:R-:W-:Y:S01]  /*2820*/  CS2R R8, SRZ ;  /* 0x0000000000087805 */ /* 0x000fe2000001ff00 */
[----:B------:R-:W-:Y:S01]  /*2830*/  UMOV UR4, 0x400 ;  /* 0x0000040000047882 */ /* 0x000fe20000000000 */
[----:B------:R-:W-:Y:S01]  /*2840*/  UMOV UR6, URZ ;  /* 0x000000ff00067c82 */ /* 0x000fe20008000000 */
[----:B------:R-:W-:-:S12]  /*2850*/  ULEA UR37, UR37, UR4, 0x18 ;  /* 0x0000000425257291 */ /* 0x000fd8000f8ec0ff */
.L_x_47:
[----:B------:R-:W-:Y:S02]  /*2860*/  LEA R0, R8, UR37, 0x3 ;  /* 0x0000002508007c11 */ /* 0x000fe4000f8e18ff */
[----:B------:R-:W-:-:S03]  /*2870*/  SHF.L.U32 R5, R9, 0x1f, RZ ;  /* 0x0000001f09057819 */ /* 0x000fc600000006ff */
[----:B------:R-:W-:Y:S01]  /*2880*/  VIADD R4, R0, 0xd0 ;  /* 0x000000d000047836 */ /* 0x000fe20000000000 */
[----:B------:R-:W1:Y:S02]  /*2890*/  SYNCS.PHASECHK.TRANS64.TRYWAIT P0, [R0+URZ+0xc0], R5 ;  /* 0x0000c005000075a7 */ /* 0x000e6400080011ff */
[----:B-1----:R-:W-:Y:S05]  /*28a0*/  @!P0 BRA `(.L_x_44) ;  /* 0x0000008800308947 */ /* 0x002fea0003800000 */
.L_x_140:
[----:B------:R-:W-:Y:S01]  /*28b0*/  ULEA UR5, UR6, UR37, 0x3 ;  /* 0x0000002506057291 */ /* 0x000fe2000f8e18ff */
[----:B------:R-:W-:Y:S02]  /*28c0*/  PRMT R4, RZ, 0x654, R4 ;  /* 0x00000654ff047816 */ /* 0x000fe40000000004 */
[----:B-1----:R-:W-:Y:S01]  /*28d0*/  SHF.L.U32 R5, R12, 0x1f, RZ ;  /* 0x0000001f0c057819 */ /* 0x002fe200000006ff */
[----:B------:R-:W-:Y:S01]  /*28e0*/  UIADD3 UR4, UPT, UPT, UR5, 0x80, URZ ;  /* 0x0000008005047890 */ /* 0x000fe2000fffe0ff */
[----:B------:R1:W-:Y:S05]  /*28f0*/  SYNCS.ARRIVE.TRANS64.RED.A1T0 RZ, [R4+URZ], RZ ;  /* 0x000000ff04ff79a7 */ /* 0x0003ea00081004ff */
[----:B------:R-:W-:Y:S01]  /*2900*/  IMAD.U32 R7, RZ, RZ, UR4 ;  /* 0x00000004ff077e24 */ /* 0x000fe2000f8e00ff */
[----:B------:R-:W2:Y:S04]  /*2910*/  SYNCS.PHASECHK.TRANS64.TRYWAIT P0, [UR5+0x90], R5 ;  /* 0x00009005ff0075a7 */ /* 0x000ea80008001105 */
[----:B------:R-:W-:Y:S01]  /*2920*/  PRMT R6, R2, 0x654, R7 ;  /* 0x0000065402067816 */ /* 0x000fe20000000007 */
[----:B-1----:R-:W-:Y:S01]  /*2930*/  @!P2 IMAD.MOV.U32 R4, RZ, RZ, 0x10 ;  /* 0x00000010ff04a424 */ /* 0x002fe200078e00ff */
[----:B--2---:R-:W-:Y:S06]  /*2940*/  @!P0 BRA `(.L_x_45) ;  /* 0x00000088001c8947 */ /* 0x004fec0003800000 */
.L_x_142:
[----:B------:R-:W-:Y:S01]  /*2950*/  ULEA UR4, UR6, UR37, 0x4 ;  /* 0x0000002506047291 */ /* 0x000fe2000f8e20ff */
[----:B------:R-:W-:Y:S01]  /*2960*/  SEL R3, R6, R3, !P2 ;  /* 0x0000000306037207 */ /* 0x000fe20005000000 */
[----:B------:R-:W-:Y:S01]  /*2970*/  UIADD3 UR5, UPT, UPT, UR5, 0x80, URZ ;  /* 0x0000008005057890 */ /* 0x000fe2000fffe0ff */
[----:B-1----:R-:W-:Y:S01]  /*2980*/  LEA R0, R11, UR37, 0x3 ;  /* 0x000000250b007c11 */ /* 0x002fe2000f8e18ff */
[----:B------:R-:W-:Y:S01]  /*2990*/  UIADD3 UR4, UPT, UPT, UR4, 0xf0, URZ ;  /* 0x000000f004047890 */ /* 0x000fe2000fffe0ff */
[----:B------:R-:W-:Y:S01]  /*29a0*/  SHF.L.U32 R5, R10, 0x1f, RZ ;  /* 0x0000001f0a057819 */ /* 0x000fe200000006ff */
[----:B------:R1:W-:Y:S01]  /*29b0*/  @!P2 SYNCS.ARRIVE.TRANS64.RED RZ, [R3+URZ], R4 ;  /* 0x0000000403ffa9a7 */ /* 0x0003e200080004ff */
[----:B------:R-:W-:Y:S01]  /*29c0*/  UIADD3 UR6, UPT, UPT, UR6, 0x1, URZ ;  /* 0x0000000106067890 */ /* 0x000fe2000fffe0ff */
[----:B------:R-:W-:-:S03]  /*29d0*/  VIADD R8, R8, 0x1 ;  /* 0x0000000108087836 */ /* 0x000fc60000000000 */
[----:B------:R-:W-:Y:S02]  /*29e0*/  UISETP.NE.AND UP0, UPT, UR6, 0x2, UPT ;  /* 0x000000020600788c */ /* 0x000fe4000bf05270 */
[----:B------:R-:W-:Y:S06]  /*29f0*/  UGETNEXTWORKID.BROADCAST [UR4], [UR5] ;  /* 0x00000000040073ca */ /* 0x000fec0008000100 */
[----:B------:R-:W-:Y:S01]  /*2a00*/  USEL UR4, URZ, 0x1, UP0 ;  /* 0x00000001ff047887 */ /* 0x000fe20008000000 */
[----:B------:R-:W-:Y:S01]  /*2a10*/  ISETP.NE.AND P0, PT, R8, 0x2, PT ;  /* 0x000000020800780c */ /* 0x000fe20003f05270 */
[----:B------:R-:W-:Y:S01]  /*2a20*/  USEL UR6, UR6, URZ, UP0 ;  /* 0x000000ff06067287 */ /* 0x000fe20008000000 */
[----:B------:R-:W2:Y:S03]  /*2a30*/  SYNCS.PHASECHK.TRANS64.TRYWAIT P1, [R0+URZ+0x80], R5 ;  /* 0x00008005000075a7 */ /* 0x000ea600080211ff */
[----:B------:R-:W-:Y:S01]  /*2a40*/  LOP3.LUT R12, R12, UR4, RZ, 0x3c, !PT ;  /* 0x000000040c0c7c12 */ /* 0x000fe2000f8e3cff */
[----:B-12---:R-:W-:Y:S07]  /*2a50*/  @!P1 BRA `(.L_x_46) ;  /* 0x0000008400f09947 */ /* 0x006fee0003800000 */
.L_x_143:
[C---:B------:R-:W-:Y:S01]  /*2a60*/  LEA R4, R11.reuse, UR37, 0x4 ;  /* 0x000000250b047c11 */ /* 0x040fe2000f8e20ff */
[----:B-1----:R-:W-:Y:S01]  /*2a70*/  VIADD R0, R0, 0x90 ;  /* 0x0000009000007836 */ /* 0x002fe20000000000 */
[----:B------:R-:W-:Y:S01]  /*2a80*/  SEL R8, R8, RZ, P0 ;  /* 0x000000ff08087207 */ /* 0x000fe20000000000 */
[----:B------:R-:W-:-:S03]  /*2a90*/  VIADD R11, R11, 0x1 ;  /* 0x000000010b0b7836 */ /* 0x000fc60000000000 */
[----:B------:R-:W1:Y:S01]  /*2aa0*/  LDS.128 R4, [R4+0xf0] ;  /* 0x0000f00004047984 */ /* 0x000e620000000c00 */
[----:B------:R-:W-:Y:S02]  /*2ab0*/  PRMT R0, RZ, 0x654, R0 ;  /* 0x00000654ff007816 */ /* 0x000fe40000000000 */
[C---:B------:R-:W-:Y:S01]  /*2ac0*/  ISETP.NE.AND P1, PT, R11.reuse, 0x2, PT ;  /* 0x000000020b00780c */ /* 0x040fe20003f25270 */
[----:B------:R-:W-:Y:S01]  /*2ad0*/  @!PT LDS RZ, [RZ] ;  /* 0x00000000fffff984 */ /* 0x000fe20000000800 */
[----:B------:R-:W-:Y:S01]  /*2ae0*/  @!PT LDS RZ, [RZ] ;  /* 0x00000000fffff984 */ /* 0x000fe20000000800 */
[----:B------:R-:W-:Y:S01]  /*2af0*/  @!PT LDS RZ, [RZ] ;  /* 0x00000000fffff984 */ /* 0x000fe20000000800 */
[----:B------:R-:W-:Y:S01]  /*2b00*/  @!PT LDS RZ, [RZ] ;  /* 0x00000000fffff984 */ /* 0x000fe20000000800 */
[----:B------:R2:W-:Y:S06]  /*2b10*/  MEMBAR.ALL.CTA ;  /* 0x0000000000007992 */ /* 0x0005ec0000008000 */
[----:B--2---:R-:W2:Y:S01]  /*2b20*/  FENCE.VIEW.ASYNC.S ;  /* 0x00000000000073c6 */ /* 0x004ea20000000000 */
[----:B------:R-:W-:Y:S01]  /*2b30*/  SEL R11, R11, RZ, P1 ;  /* 0x000000ff0b0b7207 */ /* 0x000fe20000800000 */
[----:B--2---:R2:W-:Y:S01]  /*2b40*/  SYNCS.ARRIVE.TRANS64.RED.A1T0 RZ, [R0+URZ], RZ ;  /* 0x000000ff00ff79a7 */ /* 0x0045e200081004ff */
[----:B-1----:R-:W-:-:S02]  /*2b50*/  LOP3.LUT P3, RZ, R6, 0x1, RZ, 0xc0, !PT ;  /* 0x0000000106ff7812 */ /* 0x002fc4000786c0ff */
[----:B------:R-:W-:-:S04]  /*2b60*/  SEL R5, RZ, 0x1, P1 ;  /* 0x00000001ff057807 */ /* 0x000fc80000800000 */
[----:B------:R-:W-:Y:S02]  /*2b70*/  LOP3.LUT R10, R10, R5, RZ, 0x3c, !PT ;  /* 0x000000050a0a7212 */ /* 0x000fe400078e3cff */
[----:B--2---:R-:W-:-:S04]  /*2b80*/  SEL R0, RZ, 0x1, P0 ;  /* 0x00000001ff007807 */ /* 0x004fc80000000000 */
[----:B------:R-:W-:Y:S01]  /*2b90*/  LOP3.LUT R9, R9, R0, RZ, 0x3c, !PT ;  /* 0x0000000009097212 */ /* 0x000fe200078e3cff */
[----:B------:R-:W-:Y:S06]  /*2ba0*/  @P3 BRA `(.L_x_47) ;  /* 0xfffffffc002c3947 */ /* 0x000fec000383ffff */
[----:B------:R-:W-:Y:S01]  /*2bb0*/  ULEA UR5, UR6, UR37, 0x3 ;  /* 0x0000002506057291 */ /* 0x000fe2000f8e18ff */
[----:B------:R-:W-:-:S08]  /*2bc0*/  SHF.L.U32 R3, R12, 0x1f, RZ ;  /* 0x0000001f0c037819 */ /* 0x000fd000000006ff */
[----:B------:R-:W1:Y:S02]  /*2bd0*/  SYNCS.PHASECHK.TRANS64 P0, [UR5+0x90], R3 ;  /* 0x00009003ff0075a7 */ /* 0x000e640008001005 */
[----:B-1----:R-:W-:Y:S05]  /*2be0*/  @P0 BRA `(.L_x_48) ;  /* 0x0000000000080947 */ /* 0x002fea0003800000 */
[----:B------:R-:W1:Y:S02]  /*2bf0*/  SYNCS.PHASECHK.TRANS64.TRYWAIT P0, [UR5+0x90], R3 ;  /* 0x00009003ff0075a7 */ /* 0x000e640008001105 */
[----:B-1----:R-:W-:Y:S05]  /*2c00*/  @!P0 BRA `(.L_x_49) ;  /* 0x0000008400988947 */ /* 0x002fea0003800000 */
.L_x_48:
[----:B------:R-:W-:-:S04]  /*2c10*/  UIADD3 UR4, UPT, UPT, UR6, 0x1, URZ ;  /* 0x0000000106047890 */ /* 0x000fc8000fffe0ff */
[----:B------:R-:W-:-:S04]  /*2c20*/  UISETP.NE.AND UP0, UPT, UR4, 0x2, UPT ;  /* 0x000000020400788c */ /* 0x000fc8000bf05270 */
[----:B------:R-:W-:Y:S02]  /*2c30*/  USEL UR7, URZ, 0x1, UP0 ;  /* 0x00000001ff077887 */ /* 0x000fe40008000000 */
[----:B------:R-:W-:-:S04]  /*2c40*/  USEL UR4, UR4, URZ, UP0 ;  /* 0x000000ff04047287 */ /* 0x000fc80008000000 */
[----:B------:R-:W-:Y:S01]  /*2c50*/  ULEA UR4, UR4, UR37, 0x3 ;  /* 0x0000002504047291 */ /* 0x000fe2000f8e18ff */
[----:B-1----:R-:W-:-:S04]  /*2c60*/  LOP3.LUT R3, R12, UR7, RZ, 0x3c, !PT ;  /* 0x000000070c037c12 */ /* 0x002fc8000f8e3cff */
[----:B------:R-:W-:-:S04]  /*2c70*/  SHF.L.U32 R0, R3, 0x1f, RZ ;  /* 0x0000001f03007819 */ /* 0x000fc800000006ff */
[----:B------:R-:W1:Y:S02]  /*2c80*/  SYNCS.PHASECHK.TRANS64 P0, [UR4+0x90], R0 ;  /* 0x00009000ff0075a7 */ /* 0x000e640008001004 */
[----:B-1----:R-:W-:Y:S05]  /*2c90*/  @P0 EXIT ;  /* 0x000000000000094d */ /* 0x002fea0003800000 */
[----:B------:R-:W-:Y:S02]  /*2ca0*/  SHF.L.U32 R3, R3, 0x1f, RZ ;  /* 0x0000001f03037819 */ /* 0x000fe400000006ff */
[----:B------:R-:W-:-:S07]  /*2cb0*/  MOV R0, UR4 ;  /* 0x0000000400007c02 */ /* 0x000fce0008000f00 */
.L_x_50:
[----:B-1----:R1:W2:Y:S02]  /*2cc0*/  SYNCS.PHASECHK.TRANS64.TRYWAIT P0, [R0+URZ+0x90], R3 ;  /* 0x00009003000075a7 */ /* 0x0022a400080011ff */
[----:B--2---:R-:W-:Y:S05]  /*2cd0*/  @!P0 NANOSLEEP.SYNCS 0x989680 ;  /* 0x009896800000895d */ /* 0x004fea0003900000 */
[----:B------:R-:W2:Y:S02]  /*2ce0*/  @!P0 SYNCS.PHASECHK.TRANS64 P0, [R0+URZ+0x90], R3 ;  /* 0x00009003000085a7 */ /* 0x000ea400080010ff */
[----:B--2---:R-:W-:Y:S05]  /*2cf0*/  @P0 EXIT ;  /* 0x000000000000094d */ /* 0x004fea0003800000 */
[----:B------:R-:W-:Y:S05]  /*2d00*/  BRA `(.L_x_50) ;  /* 0xfffffffc00ec7947 */ /* 0x000fea000383ffff */
.L_x_43:
[----:B------:R-:W-:-:S09]  /*2d10*/  UISETP.NE.AND UP1, UPT, UR8, URZ, UPT ;  /* 0x000000ff0800728c */ /* 0x000fd2000bf25270 */
[----:B------:R-:W-:Y:S05]  /*2d20*/  BRA.U UP1, `(.L_x_51) ;  /* 0x0000000d016c7547 */ /* 0x000fea000b800000 */
[----:B------:R-:W-:Y:S01]  /*2d30*/  UMOV UR4, 0x40 ;  /* 0x0000004000047882 */ /* 0x000fe20000000000 */
[----:B------:R-:W-:Y:S01]  /*2d40*/  NOP ;  /* 0x0000000000007918 */ /* 0x000fe20000000000 */
[----:B------:R-:W-:Y:S01]  /*2d50*/  ULEA UR4, UR37, UR4, 0x18 ;  /* 0x0000000425047291 */ /* 0x000fe2000f8ec0ff */
[----:B------:R-:W-:Y:S02]  /*2d60*/  UMOV UR5, 0x400 ;  /* 0x0000040000057882 */ /* 0x000fe40000000000 */
[----:B------:R-:W-:-:S06]  /*2d70*/  ULEA UR37, UR37, UR5, 0x18 ;  /* 0x0000000525257291 */ /* 0x000fcc000f8ec0ff */
[----:B------:R-:W1:Y:S02]  /*2d80*/  LDS.U8 R0, [UR4+0x1c] ;  /* 0x00001c04ff007984 */ /* 0x000e640008000000 */
[----:B-1----:R-:W-:-:S13]  /*2d90*/  ISETP.NE.AND P0, PT, R0, RZ, PT ;  /* 0x000000ff0000720c */ /* 0x002fda0003f05270 */
[----:B------:R-:W-:Y:S05]  /*2da0*/  @P0 BRA `(.L_x_52) ;  /* 0x0000000000580947 */ /* 0x000fea0003800000 */
[----:B------:R-:W-:-:S13]  /*2db0*/  ELECT P0, URZ, PT ;  /* 0x0000000000ff782f */ /* 0x000fda0003800000 */
[----:B------:R-:W-:Y:S05]  /*2dc0*/  @!P0 BRA `(.L_x_53) ;  /* 0x0000000000608947 */ /* 0x000fea0003800000 */
[----:B------:R-:W-:Y:S01]  /*2dd0*/  UMOV UR5, 0x10 ;  /* 0x0000001000057882 */ /* 0x000fe20000000000 */
[----:B------:R-:W-:Y:S01]  /*2de0*/  HFMA2 R0, -RZ, RZ, 0, 5.9604644775390625e-08 ;  /* 0x00000001ff007431 */ /* 0x000fe200000001ff */
[----:B------:R-:W-:-:S03]  /*2df0*/  MOV R2, 0xffff ;  /* 0x0000ffff00027802 */ /* 0x000fc60000000f00 */
[----:B------:R-:W-:Y:S04]  /*2e00*/  DEPBAR.LE SB1, 0x36 ;  /* 0x00009d800000791a */ /* 0x000fe80000000000 */
[----:B------:R-:W1:Y:S02]  /*2e10*/  UTCATOMSWS.FIND_AND_SET.ALIGN UP0, UR5, UR5 ;  /* 0x00000005000575e3 */ /* 0x000e640008000800 */
[----:B-1----:R-:W-:Y:S01]  /*2e20*/  MOV R3, UR5 ;  /* 0x0000000500037c02 */ /* 0x002fe20008000f00 */
[----:B------:R-:W-:Y:S06]  /*2e30*/  BRA.U UP0, `(.L_x_54) ;  /* 0x0000000100187547 */ /* 0x000fec000b800000 */
.L_x_55:
[----:B------:R-:W-:Y:S05]  /*2e40*/  NANOSLEEP 0x64 ;  /* 0x000000640000795d */ /* 0x000fea0003800000 */
[----:B------:R-:W-:-:S05]  /*2e50*/  UMOV UR5, 0x10 ;  /* 0x0000001000057882 */ /* 0x000fca0000000000 */
[----:B------:R-:W-:Y:S04]  /*2e60*/  DEPBAR.LE SB1, 0x36 ;  /* 0x00009d800000791a */ /* 0x000fe80000000000 */
[----:B------:R-:W1:Y:S02]  /*2e70*/  UTCATOMSWS.FIND_AND_SET.ALIGN UP0, UR5, UR5 ;  /* 0x00000005000575e3 */ /* 0x000e640008000800 */
[----:B-1----:R-:W-:Y:S01]  /*2e80*/  MOV R3, UR5 ;  /* 0x0000000500037c02 */ /* 0x002fe20008000f00 */
[----:B------:R-:W-:Y:S05]  /*2e90*/  BRA.U !UP0, `(.L_x_55) ;  /* 0xfffffffd08e87547 */ /* 0x000fea000b83ffff */
.L_x_54:
[-C--:B------:R-:W-:Y:S02]  /*2ea0*/  SHF.L.U32 R2, R2, R3.reuse, RZ ;  /* 0x0000000302027219 */ /* 0x080fe400000006ff */
[----:B------:R-:W-:Y:S01]  /*2eb0*/  SHF.L.U32 R0, R0, R3, RZ ;  /* 0x0000000300007219 */ /* 0x000fe200000006ff */
[----:B------:R-:W-:Y:S02]  /*2ec0*/  IMAD.SHL.U32 R3, R3, 0x20, RZ ;  /* 0x0000002003037824 */ /* 0x000fe400078e00ff */
[----:B------:R1:W-:Y:S04]  /*2ed0*/  ATOMS.OR RZ, [UR4+0x14], R2 ;  /* 0x00001402ffff798c */ /* 0x0003e8000b000004 */
[----:B------:R1:W-:Y:S04]  /*2ee0*/  ATOMS.OR RZ, [UR4+0x18], R0 ;  /* 0x00001800ffff798c */ /* 0x0003e8000b000004 */
[----:B------:R1:W-:Y:S01]  /*2ef0*/  STS [UR37+0x110], R3 ;  /* 0x00011003ff007988 */ /* 0x0003e20008000825 */
[----:B------:R-:W-:Y:S05]  /*2f00*/  BRA `(.L_x_53) ;  /* 0x0000000000107947 */ /* 0x000fea0003800000 */
.L_x_52:
[----:B------:R-:W-:Y:S02]  /*2f10*/  MOV R0, 0xffffffff ;  /* 0xffffffff00007802 */ /* 0x000fe40000000f00 */
[----:B------:R-:W-:-:S03]  /*2f20*/  MOV R2, 0x2f50 ;  /* 0x00002f5000027802 */ /* 0x000fc60000000f00 */
[----:B------:R1:W-:Y:S04]  /*2f30*/  STS [UR37+0x110], R0 ;  /* 0x00011000ff007988 */ /* 0x0003e80008000825 */
[----:B-1-3-5:R-:W-:Y:S05]  /*2f40*/  CALL.REL.NOINC `($__internal_1_$__cuda_sm10x_tcgen05_guardrail_trap_phase_invalid_during_alloc) ;  /* 0x0000008800b07944 */ /* 0x02afea0003c00000 */
.L_x_53:
[----:B------:R-:W-:Y:S05]  /*2f50*/  WARPSYNC.ALL ;  /* 0x0000000000007948 */ /* 0x000fea0003800000 */
[----:B------:R-:W2:Y:S01]  /*2f60*/  S2UR UR5, SR_CgaCtaId ;  /* 0x00000000000579c3 */ /* 0x000ea20000008800 */
[----:B------:R-:W-:Y:S01]  /*2f70*/  UMOV UR4, 0x400 ;  /* 0x0000040000047882 */ /* 0x000fe20000000000 */
[----:B------:R-:W-:-:S06]  /*2f80*/  NOP ;  /* 0x0000000000007918 */ /* 0x000fcc0000000000 */
[----:B------:R-:W-:Y:S06]  /*2f90*/  BAR.ARV 0x6, 0xa0 ;  /* 0x0182800000007b1d */ /* 0x000fec0000002000 */
[----:B------:R-:W4:Y:S01]  /*2fa0*/  LDCU UR7, c[0x0][0x38c] ;  /* 0x00007180ff0777ac */ /* 0x000f220008000800 */
[----:B------:R-:W-:Y:S01]  /*2fb0*/  IMAD.MOV.U32 R11, RZ, RZ, 0x1 ;  /* 0x00000001ff0b7424 */ /* 0x000fe200078e00ff */
[----:B------:R-:W-:Y:S01]  /*2fc0*/  CS2R R8, SRZ ;  /* 0x0000000000087805 */ /* 0x000fe2000001ff00 */
[----:B------:R-:W-:Y:S01]  /*2fd0*/  IMAD.MOV.U32 R10, RZ, RZ, RZ ;  /* 0x000000ffff0a7224 */ /* 0x000fe200078e00ff */
[----:B------:R-:W3:Y:S01]  /*2fe0*/  LDCU UR6, c[0x0][0x38c] ;  /* 0x00007180ff0677ac */ /* 0x000ee20008000800 */
[----:B------:R-:W-:Y:S01]  /*2ff0*/  UMOV UR15, URZ ;  /* 0x000000ff000f7c82 */ /* 0x000fe20008000000 */
[----:B------:R-:W-:Y:S01]  /*3000*/  UMOV UR14, URZ ;  /* 0x000000ff000e7c82 */ /* 0x000fe20008000000 */
[----:B--2---:R-:W-:Y:S01]  /*3010*/  ULEA UR5, UR5, UR4, 0x18 ;  /* 0x0000000405057291 */ /* 0x004fe2000f8ec0ff */
[----:B------:R-:W-:Y:S01]  /*3020*/  UMOV UR24, 0x0 ;  /* 0x0000000000187882 */ /* 0x000fe20000000000 */
[----:B------:R-:W-:-:S02]  /*3030*/  UMOV UR25, 0x8418490 ;  /* 0x0841849000197882 */ /* 0x000fc40000000000 */
[----:B------:R-:W-:Y:S02]  /*3040*/  UIADD3 UR10, UPT, UPT, UR5, 0x10800, URZ ;  /* 0x00010800050a7890 */ /* 0x000fe4000fffe0ff */
[----:B------:R-:W-:Y:S02]  /*3050*/  UIADD3 UR11, UPT, UPT, UR5, 0x1c800, URZ ;  /* 0x0001c800050b7890 */ /* 0x000fe4000fffe0ff */
[----:B----4-:R-:W-:Y:S01]  /*3060*/  UIADD3 UR7, UPT, UPT, UR7, 0x3f, URZ ;  /* 0x0000003f07077890 */ /* 0x010fe2000fffe0ff */
[----:B-1----:R-:W1:Y:S01]  /*3070*/  LDS R0, [UR5+0x110] ;  /* 0x00011005ff007984 */ /* 0x002e620008000800 */
[----:B------:R-:W-:Y:S02]  /*3080*/  USHF.R.U32.HI UR10, URZ, 0x4, UR10 ;  /* 0x00000004ff0a7899 */ /* 0x000fe4000801160a */
[----:B------:R-:W-:Y:S02]  /*3090*/  USHF.R.S32.HI UR4, URZ, 0x1f, UR7 ;  /* 0x0000001fff047899 */ /* 0x000fe40008011407 */
[----:B------:R-:W-:-:S02]  /*30a0*/  USHF.R.U32.HI UR11, URZ, 0x4, UR11 ;  /* 0x00000004ff0b7899 */ /* 0x000fc4000801160b */
[----:B------:R-:W-:Y:S02]  /*30b0*/  ULEA.HI UR4, UR4, UR7, URZ, 0x6 ;  /* 0x0000000704047291 */ /* 0x000fe4000f8f30ff */
[----:B------:R-:W-:Y:S02]  /*30c0*/  ULOP3.LUT UR10, UR10, 0x3fff, URZ, 0xc0, !UPT ;  /* 0x00003fff0a0a7892 */ /* 0x000fe4000f8ec0ff */
[----:B------:R-:W-:Y:S02]  /*30d0*/  USHF.R.S32.HI UR4, URZ, 0x6, UR4 ;  /* 0x00000006ff047899 */ /* 0x000fe40008011404 */
[----:B------:R-:W-:Y:S02]  /*30e0*/  ULOP3.LUT UR11, UR11, 0x3fff, URZ, 0xc0, !UPT ;  /* 0x00003fff0b0b7892 */ /* 0x000fe4000f8ec0ff */
[----:B------:R-:W-:Y:S01]  /*30f0*/  UISETP.LT.AND UP0, UPT, UR4, 0x1, UPT ;  /* 0x000000010400788c */ /* 0x000fe2000bf01270 */
[----:B------:R-:W-:Y:S01]  /*3100*/  UMOV UR22, 0x0 ;  /* 0x0000000000167882 */ /* 0x000fe20000000000 */
[----:B------:R-:W-:-:S02]  /*3110*/  UMOV UR23, 0x8418490 ;  /* 0x0841849000177882 */ /* 0x000fc40000000000 */
[----:B------:R-:W-:Y:S02]  /*3120*/  USEL UR9, UR4, 0x1, !UP0 ;  /* 0x0000000104097887 */ /* 0x000fe4000c000000 */
[----:B------:R-:W-:Y:S02]  /*3130*/  ULOP3.LUT UR10, UR10, 0x2000000, URZ, 0xfc, !UPT ;  /* 0x020000000a0a7892 */ /* 0x000fe4000f8efcff */
[----:B------:R-:W-:Y:S02]  /*3140*/  ULOP3.LUT UR11, UR11, 0x2000000, URZ, 0xfc, !UPT ;  /* 0x020000000b0b7892 */ /* 0x000fe4000f8efcff */
[----:B------:R-:W-:Y:S02]  /*3150*/  UIADD3 UR9, UPT, UPT, -UR9, URZ, URZ ;  /* 0x000000ff09097290 */ /* 0x000fe4000fffe1ff */
[----:B---3--:R-:W-:Y:S01]  /*3160*/  UISETP.GE.AND UP3, UPT, UR6, 0x1, UPT ;  /* 0x000000010600788c */ /* 0x008fe2000bf66270 */
[----:B------:R-:W-:Y:S01]  /*3170*/  UMOV UR20, 0x0 ;  /* 0x0000000000147882 */ /* 0x000fe20000000000 */
[----:B------:R-:W-:Y:S01]  /*3180*/  UMOV UR21, 0x8418490 ;  /* 0x0841849000157882 */ /* 0x000fe20000000000 */
[----:B------:R-:W-:Y:S01]  /*3190*/  UMOV UR18, 0x0 ;  /* 0x0000000000127882 */ /* 0x000fe20000000000 */
[----:B------:R-:W-:Y:S01]  /*31a0*/  UMOV UR19, 0x8418490 ;  /* 0x0841849000137882 */ /* 0x000fe20000000000 */
[----:B-1----:R-:W-:-:S15]  /*31b0*/  R2UR UR16, R0 ;  /* 0x00000000001072ca */ /* 0x002fde00000e0000 */
.L_x_62:
[----:B------:R-:W-:Y:S02]  /*31c0*/  LEA R0, R10, UR5, 0x3 ;  /* 0x000000050a007c11 */ /* 0x000fe4000f8e18ff */
[----:B------:R-:W-:Y:S02]  /*31d0*/  SHF.L.U32 R5, R9, 0x1f, RZ ;  /* 0x0000001f09057819 */ /* 0x000fe400000006ff */
[----:B------:R-:W-:Y:S01]  /*31e0*/  PLOP3.LUT P0, PT, PT, PT, UP3, 0x80, 0x8 ;  /* 0x000000000008781c */ /* 0x000fe20003f0f038 */
[----:B------:R-:W-:Y:S01]  /*31f0*/  VIADD R3, R0, 0x90 ;  /* 0x0000009000037836 */ /* 0x000fe20000000000 */
[----:B-1----:R-:W1:Y:S02]  /*3200*/  SYNCS.PHASECHK.TRANS64.TRYWAIT P1, [R0+URZ+0x80], R5 ;  /* 0x00008005000075a7 */ /* 0x002e6400080211ff */
[----:B-1-3--:R-:W-:Y:S09]  /*3210*/  @!P1 BRA `(.L_x_56) ;  /* 0x00000080002c9947 */ /* 0x00aff20003800000 */
.L_x_145:
[----:B------:R-:W-:Y:S01]  /*3220*/  LEA R4, R10, UR5, 0x4 ;  /* 0x000000050a047c11 */ /* 0x000fe2000f8e20ff */
[----:B------:R-:W-:Y:S01]  /*3230*/  @UP3 ULEA UR6, UR14, UR5, 0x3 ;  /* 0x000000050e063291 */ /* 0x000fe2000f8e18ff */
[----:B------:R-:W-:Y:S01]  /*3240*/  PLOP3.LUT P2, PT, PT, PT, PT, 0x80, 0x8 ;  /* 0x000000000008781c */ /* 0x000fe20003f4f070 */
[----:B------:R-:W-:Y:S01]  /*3250*/  ULEA UR7, UR15, UR5, 0x3 ;  /* 0x000000050f077291 */ /* 0x000fe2000f8e18ff */
[----:B------:R-:W-:Y:S01]  /*3260*/  PRMT R3, RZ, 0x654, R3 ;  /* 0x00000654ff037816 */ /* 0x000fe20000000003 */
[----:B------:R-:W-:Y:S01]  /*3270*/  ULEA UR8, UR15, UR16, 0x8 ;  /* 0x000000100f087291 */ /* 0x000fe2000f8e40ff */
[----:B-1----:R-:W1:Y:S01]  /*3280*/  LDS.128 R4, [R4+0xf0] ;  /* 0x0000f00004047984 */ /* 0x002e620000000c00 */
[----:B------:R-:W-:Y:S02]  /*3290*/  @P0 SHF.L.U32 R2, R8, 0x1f, RZ ;  /* 0x0000001f08020819 */ /* 0x000fe400000006ff */
[----:B------:R-:W-:Y:S01]  /*32a0*/  SHF.L.U32 R0, R11, 0x1f, RZ ;  /* 0x0000001f0b007819 */ /* 0x000fe200000006ff */
[----:B------:R-:W-:Y:S01]  /*32b0*/  @!PT LDS RZ, [RZ] ;  /* 0x00000000fffff984 */ /* 0x000fe20000000800 */
[----:B------:R-:W-:Y:S01]  /*32c0*/  @!PT LDS RZ, [RZ] ;  /* 0x00000000fffff984 */ /* 0x000fe20000000800 */
[----:B------:R-:W-:Y:S01]  /*32d0*/  @!PT LDS RZ, [RZ] ;  /* 0x00000000fffff984 */ /* 0x000fe20000000800 */
[----:B------:R-:W-:Y:S01]  /*32e0*/  @!PT LDS RZ, [RZ] ;  /* 0x00000000fffff984 */ /* 0x000fe20000000800 */
[----:B------:R2:W-:Y:S06]  /*32f0*/  MEMBAR.ALL.CTA ;  /* 0x0000000000007992 */ /* 0x0005ec0000008000 */
[----:B--2---:R-:W2:Y:S02]  /*3300*/  FENCE.VIEW.ASYNC.S ;  /* 0x00000000000073c6 */ /* 0x004ea40000000000 */
[----:B--2---:R2:W-:Y:S01]  /*3310*/  SYNCS.ARRIVE.TRANS64.RED.A1T0 RZ, [R3+URZ], RZ ;  /* 0x000000ff03ff79a7 */ /* 0x0045e200081004ff */
[----:B------:R2:W3:Y:S01]  /*3320*/  @P0 SYNCS.PHASECHK.TRANS64.TRYWAIT P2, [UR6], R2 ;  /* 0x00000002ff0005a7 */ /* 0x0004e20008041106 */
[----:B-1----:R-:W-:Y:S01]  /*3330*/  LOP3.LUT P1, RZ, R6, 0x1, RZ, 0xc0, !PT ;  /* 0x0000000106ff7812 */ /* 0x002fe2000782c0ff */
[----:B------:R-:W1:Y:S02]  /*3340*/  SYNCS.PHASECHK.TRANS64.TRYWAIT P0, [UR7+0xb0], R0 ;  /* 0x0000b000ff0075a7 */ /* 0x000e640008001107 */
[----:B-123--:R-:W-:Y:S10]  /*3350*/  @!P0 BRA `(.L_x_57) ;  /* 0x0000007c00f08947 */ /* 0x00eff40003800000 */
.L_x_147:
[----:B------:R-:W-:Y:S01]  /*3360*/  IADD3 R10, PT, PT, R10, 0x1, RZ ;  /* 0x000000010a0a7810 */ /* 0x000fe20007ffe0ff */
[----:B------:R-:W-:Y:S06]  /*3370*/  BRA.U !UP3, `(.L_x_58) ;  /* 0x000000010bc07547 */ /* 0x000fec000b800000 */
[----:B------:R-:W-:Y:S01]  /*3380*/  UPLOP3.LUT UP4, UPT, UPT, UPT, UPT, 0x40, 0x4 ;  /* 0x000000000004789c */ /* 0x000fe20003f8e870 */
[----:B------:R-:W-:Y:S01]  /*3390*/  UMOV UR13, UR9 ;  /* 0x00000009000d7c82 */ /* 0x000fe20008000000 */
[----:B------:R-:W-:Y:S01]  /*33a0*/  UMOV UR12, UR4 ;  /* 0x00000004000c7c82 */ /* 0x000fe20008000000 */
[----:B------:R-:W-:-:S08]  /*33b0*/  UMOV UR17, UR14 ;  /* 0x0000000e00117c82 */ /* 0x000fd00008000000 */
.L_x_61:
[----:B------:R-:W-:Y:S02]  /*33c0*/  UIADD3 UR13, UPT, UPT, UR13, 0x1, URZ ;  /* 0x000000010d0d7890 */ /* 0x000fe4000fffe0ff */
[----:B--2---:R-:W-:Y:S02]  /*33d0*/  ULEA UR6, UR17, UR5, 0x3 ;  /* 0x0000000511067291 */ /* 0x004fe4000f8e18ff */
[----:B------:R-:W-:Y:S01]  /*33e0*/  UISETP.NE.AND UP0, UPT, UR13, URZ, UPT ;  /* 0x000000ff0d00728c */ /* 0x000fe2000bf05270 */
[----:B---3--:R-:W-:Y:S10]  /*33f0*/  @P2 BRA `(.L_x_59) ;  /* 0x00000000000c2947 */ /* 0x008ff40003800000 */
[----:B-1----:R-:W-:Y:S04]  /*3400*/  SHF.L.U32 R3, R8, 0x1f, RZ ;  /* 0x0000001f08037819 */ /* 0x002fe800000006ff */
[----:B------:R-:W1:Y:S02]  /*3410*/  SYNCS.PHASECHK.TRANS64.TRYWAIT P0, [UR6], R3 ;  /* 0x00000003ff0075a7 */ /* 0x000e640008001106 */
[----:B-1----:R-:W-:Y:S05]  /*3420*/  @!P0 BRA `(.L_x_60) ;  /* 0x0000007c00d48947 */ /* 0x002fea0003800000 */
.L_x_59:
[----:B------:R-:W-:Y:S01]  /*3430*/  UISETP.NE.AND UP1, UPT, UR12, 0x1, UPT ;  /* 0x000000010c00788c */ /* 0x000fe2000bf25270 */
[----:B------:R-:W-:Y:S01]  /*3440*/  PLOP3.LUT P2, PT, PT, PT, PT, 0x80, 0x8 ;  /* 0x000000000008781c */ /* 0x000fe20003f4f070 */
[----:B------:R-:W-:Y:S02]  /*3450*/  UIADD3 UR14, UPT, UPT, UR17, 0x1, URZ ;  /* 0x00000001110e7890 */ /* 0x000fe4000fffe0ff */
[----:B------:R-:W-:Y:S02]  /*3460*/  ULEA UR28, UR17, UR11, 0xb ;  /* 0x0000000b111c7291 */ /* 0x000fe4000f8e58ff */
[----:B------:R-:W-:Y:S01]  /*3470*/  UISETP.NE.AND UP2, UPT, UR14, 0x3, UPT ;  /* 0x000000030e00788c */ /* 0x000fe2000bf45270 */
[----:B------:R-:W-:Y:S01]  /*3480*/  PLOP3.LUT P0, PT, PT, PT, UP1, 0x80, 0x8 ;  /* 0x000000000008781c */ /* 0x000fe20003f0f018 */
[----:B------:R-:W-:Y:S02]  /*3490*/  UIADD3 UR40, UPT, UPT, UR28, 0x80, URZ ;  /* 0x000000801c287890 */ /* 0x000fe4000fffe0ff */
[----:B------:R-:W-:Y:S02]  /*34a0*/  USEL UR27, URZ, 0x1, UP2 ;  /* 0x00000001ff1b7887 */ /* 0x000fe40009000000 */
[----:B------:R-:W-:Y:S02]  /*34b0*/  USEL UR14, UR14, URZ, UP2 ;  /* 0x000000ff0e0e7287 */ /* 0x000fe40009000000 */
[----:B------:R-:W-:Y:S02]  /*34c0*/  UIADD3 UR36, UPT, UPT, UR28, 0x100, URZ ;  /* 0x000001001c247890 */ /* 0x000fe4000fffe0ff */
[----:B------:R-:W-:Y:S01]  /*34d0*/  @UP1 ULEA UR26, UR14, UR5, 0x3 ;  /* 0x000000050e1a1291 */ /* 0x000fe2000f8e18ff */
[----:B------:R-:W-:Y:S01]  /*34e0*/  LOP3.LUT R8, R8, UR27, RZ, 0x3c, !PT ;  /* 0x0000001b08087c12 */ /* 0x000fe2000f8e3cff */
[----:B------:R-:W-:Y:S02]  /*34f0*/  UIADD3 UR32, UPT, UPT, UR28, 0x180, URZ ;  /* 0x000001801c207890 */ /* 0x000fe4000fffe0ff */
[----:B------:R-:W-:Y:S01]  /*3500*/  UIADD3 UR6, UPT, UPT, UR6, 0x18, URZ ;  /* 0x0000001806067890 */ /* 0x000fe2000fffe0ff */
[----:B-1----:R-:W-:Y:S01]  /*3510*/  @P0 SHF.L.U32 R0, R8, 0x1f, RZ ;  /* 0x0000001f08000819 */ /* 0x002fe200000006ff */
[----:B------:R-:W-:Y:S01]  /*3520*/  UIADD3 UR12, UPT, UPT, UR12, -0x1, URZ ;  /* 0xffffffff0c0c7890 */ /* 0x000fe2000fffe0ff */
[----:B------:R-:W-:Y:S02]  /*3530*/  UMOV UR29, 0x40004040 ;  /* 0x40004040001d7882 */ /* 0x000fe40000000000 */
[----:B------:R2:W3:Y:S01]  /*3540*/  @P0 SYNCS.PHASECHK.TRANS64.TRYWAIT P2, [UR26], R0 ;  /* 0x00000000ff0005a7 */ /* 0x0004e2000804111a */
[----:B------:R-:W-:Y:S01]  /*3550*/  ULEA UR26, UR17, UR10, 0xa ;  /* 0x0000000a111a7291 */ /* 0x000fe2000f8e50ff */
[----:B------:R-:W-:Y:S01]  /*3560*/  UMOV UR27, 0x40004040 ;  /* 0x40004040001b7882 */ /* 0x000fe20000000000 */
[----:B------:R-:W-:Y:S02]  /*3570*/  UMOV UR41, 0x40004040 ;  /* 0x4000404000297882 */ /* 0x000fe40000000000 */
[----:B------:R-:W-:Y:S02]  /*3580*/  UIADD3 UR38, UPT, UPT, UR26, 0x80, URZ ;  /* 0x000000801a267890 */ /* 0x000fe4000fffe0ff */
[----:B------:R-:W-:Y:S02]  /*3590*/  UIADD3 UR34, UPT, UPT, UR26, 0x100, URZ ;  /* 0x000001001a227890 */ /* 0x000fe4000fffe0ff */
[----:B------:R-:W-:Y:S01]  /*35a0*/  UIADD3 UR30, UPT, UPT, UR26, 0x180, URZ ;  /* 0x000001801a1e7890 */ /* 0x000fe2000fffe0ff */
[----:B------:R2:W-:Y:S01]  /*35b0*/  UTCHMMA gdesc[UR26], gdesc[UR28], tmem[UR8], tmem[UR24], idesc[UR25], UP4 ;  /* 0x00ff181c1a0075ea */ /* 0x0005e2000a000008 */
[----:B------:R-:W-:Y:S01]  /*35c0*/  UPLOP3.LUT UP4, UPT, UPT, UPT, UPT, 0x80, 0x8 ;  /* 0x000000000008789c */ /* 0x000fe20003f8f070 */
[----:B------:R-:W-:Y:S01]  /*35d0*/  UMOV UR39, 0x40004040 ;  /* 0x4000404000277882 */ /* 0x000fe20000000000 */
[----:B------:R-:W-:Y:S01]  /*35e0*/  UMOV UR37, 0x40004040 ;  /* 0x4000404000257882 */ /* 0x000fe20000000000 */
[----:B------:R2:W-:Y:S01]  /*35f0*/  UTCHMMA gdesc[UR38], gdesc[UR40], tmem[UR8], tmem[UR22], idesc[UR23], UPT ;  /* 0x00ff1628260075ea */ /* 0x0005e2000b800008 */
[----:B------:R-:W-:Y:S01]  /*3600*/  UMOV UR35, 0x40004040 ;  /* 0x4000404000237882 */ /* 0x000fe20000000000 */
[----:B------:R-:W-:Y:S01]  /*3610*/  UMOV UR33, 0x40004040 ;  /* 0x4000404000217882 */ /* 0x000fe20000000000 */
[----:B------:R-:W-:Y:S01]  /*3620*/  UMOV UR31, 0x40004040 ;  /* 0x40004040001f7882 */ /* 0x000fe20000000000 */
[----:B------:R2:W-:Y:S01]  /*3630*/  UTCHMMA gdesc[UR34], gdesc[UR36], tmem[UR8], tmem[UR20], idesc[UR21], UPT ;  /* 0x00ff1424220075ea */ /* 0x0005e2000b800008 */
[----:B------:R2:W-:Y:S01]  /*3640*/  UTCHMMA gdesc[UR30], gdesc[UR32], tmem[UR8], tmem[UR18], idesc[UR19], UPT ;  /* 0x00ff12201e0075ea */ /* 0x0005e2000b800008 */
[----:B------:R2:W-:Y:S01]  /*3650*/  UTCBAR [UR6], URZ ;  /* 0x000000ff060073e9 */ /* 0x0005e200080000ff */
[----:B------:R-:W-:Y:S01]  /*3660*/  UMOV UR17, UR14 ;  /* 0x0000000e00117c82 */ /* 0x000fe20008000000 */
[----:B------:R-:W-:Y:S05]  /*3670*/  BRA.U UP0, `(.L_x_61) ;  /* 0xfffffffd00507547 */ /* 0x000fea000b83ffff */
.L_x_58:
[----:B------:R-:W-:Y:S01]  /*3680*/  UIADD3 UR15, UPT, UPT, UR15, 0x1, URZ ;  /* 0x000000010f0f7890 */ /* 0x000fe2000fffe0ff */
[C---:B------:R-:W-:Y:S01]  /*3690*/  ISETP.NE.AND P0, PT, R10.reuse, 0x2, PT ;  /* 0x000000020a00780c */ /* 0x040fe20003f05270 */
[----:B------:R-:W-:Y:S02]  /*36a0*/  UIADD3 UR7, UPT, UPT, UR7, 0xa0, URZ ;  /* 0x000000a007077890 */ /* 0x000fe4000fffe0ff */
[----:B------:R-:W-:Y:S01]  /*36b0*/  UISETP.NE.AND UP0, UPT, UR15, 0x2, UPT ;  /* 0x000000020f00788c */ /* 0x000fe2000bf05270 */
[----:B-12---:R-:W-:Y:S02]  /*36c0*/  SEL R0, RZ, 0x1, P0 ;  /* 0x00000001ff007807 */ /* 0x006fe40000000000 */
[----:B------:R-:W-:Y:S01]  /*36d0*/  SEL R10, R10, RZ, P0 ;  /* 0x000000ff0a0a7207 */ /* 0x000fe20000000000 */
[----:B------:R-:W-:Y:S01]  /*36e0*/  USEL UR6, URZ, 0x1, UP0 ;  /* 0x00000001ff067887 */ /* 0x000fe20008000000 */
[----:B------:R-:W-:Y:S01]  /*36f0*/  LOP3.LUT R9, R9, R0, RZ, 0x3c, !PT ;  /* 0x0000000009097212 */ /* 0x000fe200078e3cff */
[----:B------:R-:W-:Y:S01]  /*3700*/  USEL UR15, UR15, URZ, UP0 ;  /* 0x000000ff0f0f7287 */ /* 0x000fe20008000000 */
[----:B------:R1:W-:Y:S03]  /*3710*/  UTCBAR [UR7], URZ ;  /* 0x000000ff070073e9 */ /* 0x0003e600080000ff */
[----:B------:R-:W-:Y:S01]  /*3720*/  LOP3.LUT R11, R11, UR6, RZ, 0x3c, !PT ;  /* 0x000000060b0b7c12 */ /* 0x000fe2000f8e3cff */
[----:B------:R-:W-:Y:S07]  /*3730*/  @P1 BRA `(.L_x_62) ;  /* 0xfffffff800a01947 */ /* 0x000fee000383ffff */
[----:B------:R-:W2:Y:S01]  /*3740*/  S2UR UR4, SR_CgaCtaId ;  /* 0x00000000000479c3 */ /* 0x000ea20000008800 */
[----:B------:R-:W-:Y:S01]  /*3750*/  ELECT P0, URZ, PT ;  /* 0x0000000000ff782f */ /* 0x000fe20003800000 */
[----:B------:R-:W-:Y:S01]  /*3760*/  IMAD.MOV.U32 R0, RZ, RZ, 0x1 ;  /* 0x00000001ff007424 */ /* 0x000fe200078e00ff */
[----:B------:R-:W-:Y:S01]  /*3770*/  UIADD3 UR5, UPT, UPT, UR5, 0xb0, URZ ;  /* 0x000000b005057890 */ /* 0x000fe2000fffe0ff */
[----:B------:R-:W-:Y:S01]  /*3780*/  SHF.L.U32 R3, R11, 0x1f, RZ ;  /* 0x0000001f0b037819 */ /* 0x000fe200000006ff */
[----:B------:R-:W-:-:S03]  /*3790*/  UMOV UR6, 0x40 ;  /* 0x0000004000067882 */ /* 0x000fc60000000000 */
[----:B------:R-:W-:Y:S01]  /*37a0*/  UVIRTCOUNT.DEALLOC.SMPOOL 0x80 ;  /* 0x000000800000784c */ /* 0x000fe20000000000 */
[----:B--2---:R-:W-:Y:S02]  /*37b0*/  ULEA UR4, UR4, UR6, 0x18 ;  /* 0x0000000604047291 */ /* 0x004fe4000f8ec0ff */
[----:B------:R-:W-:-:S07]  /*37c0*/  ULEA UR6, UR15, UR5, 0x3 ;  /* 0x000000050f067291 */ /* 0x000fce000f8e18ff */
[----:B------:R2:W-:Y:S02]  /*37d0*/  @P0 STS.U8 [UR4+0x1c], R0 ;  /* 0x00001c00ff000988 */ /* 0x0005e40008000004 */
[----:B------:R-:W4:Y:S02]  /*37e0*/  SYNCS.PHASECHK.TRANS64.TRYWAIT P0, [UR6], R3 ;  /* 0x00000003ff0075a7 */ /* 0x000f240008001106 */
[----:B--2-4-:R-:W-:Y:S05]  /*37f0*/  @!P0 BRA `(.L_x_63) ;  /* 0x0000007800f88947 */ /* 0x014fea0003800000 */
.L_x_150:
[----:B-1----:R-:W-:-:S04]  /*3800*/  UIADD3 UR7, UPT, UPT, UR15, 0x1, URZ ;  /* 0x000000010f077890 */ /* 0x002fc8000fffe0ff */
[----:B------:R-:W-:-:S04]  /*3810*/  UISETP.NE.AND UP0, UPT, UR7, 0x2, UPT ;  /* 0x000000020700788c */ /* 0x000fc8000bf05270 */
[----:B------:R-:W-:Y:S02]  /*3820*/  USEL UR6, URZ, 0x1, UP0 ;  /* 0x00000001ff067887 */ /* 0x000fe40008000000 */
[----:B------:R-:W-:-:S04]  /*3830*/  USEL UR7, UR7, URZ, UP0 ;  /* 0x000000ff07077287 */ /* 0x000fc80008000000 */
[----:B------:R-:W-:Y:S01]  /*3840*/  ULEA UR7, UR7, UR5, 0x3 ;  /* 0x0000000507077291 */ /* 0x000fe2000f8e18ff */
[----:B--2---:R-:W-:-:S04]  /*3850*/  LOP3.LUT R3, R11, UR6, RZ, 0x3c, !PT ;  /* 0x000000060b037c12 */ /* 0x004fc8000f8e3cff */
[----:B------:R-:W-:-:S04]  /*3860*/  SHF.L.U32 R3, R3, 0x1f, RZ ;  /* 0x0000001f03037819 */ /* 0x000fc800000006ff */
[----:B------:R-:W1:Y:S02]  /*3870*/  SYNCS.PHASECHK.TRANS64.TRYWAIT P0, [UR7], R3 ;  /* 0x00000003ff0075a7 */ /* 0x000e640008001107 */
[----:B-1----:R-:W-:Y:S05]  /*3880*/  @!P0 BRA `(.L_x_64) ;  /* 0x0000007800ec8947 */ /* 0x002fea0003800000 */
.L_x_152:
[----:B------:R-:W-:Y:S01]  /*3890*/  NOP ;  /* 0x0000000000007918 */ /* 0x000fe20000000000 */
[----:B-1----:R-:W1:Y:S01]  /*38a0*/  LDS R0, [UR4+0x14] ;  /* 0x00001404ff007984 */ /* 0x002e620008000800 */
[----:B------:R-:W-:Y:S01]  /*38b0*/  ULOP3.LUT UR6, UR16, 0xffff, URZ, 0xc0, !UPT ;  /* 0x0000ffff10067892 */ /* 0x000fe2000f8ec0ff */
[----:B------:R-:W-:Y:S01]  /*38c0*/  UMOV UR8, 0xffff ;  /* 0x0000ffff00087882 */ /* 0x000fe20000000000 */
[----:B------:R-:W-:Y:S02]  /*38d0*/  UMOV UR5, 0x1 ;  /* 0x0000000100057882 */ /* 0x000fe40000000000 */
[----:B------:R-:W-:-:S04]  /*38e0*/  USHF.R.U32.HI UR6, URZ, 0x5, UR6 ;  /* 0x00000005ff067899 */ /* 0x000fc80008011606 */
[----:B------:R-:W-:Y:S02]  /*38f0*/  USHF.L.U32 UR8, UR8, UR6, URZ ;  /* 0x0000000608087299 */ /* 0x000fe400080006ff */
[----:B------:R-:W-:-:S04]  /*3900*/  USHF.L.U32 UR5, UR5, UR6, URZ ;  /* 0x0000000605057299 */ /* 0x000fc800080006ff */
[----:B-1----:R-:W-:-:S04]  /*3910*/  LOP3.LUT R0, R0, UR8, RZ, 0xc0, !PT ;  /* 0x0000000800007c12 */ /* 0x002fc8000f8ec0ff */
[----:B------:R-:W-:-:S13]  /*3920*/  ISETP.NE.AND P0, PT, R0, UR8, PT ;  /* 0x0000000800007c0c */ /* 0x000fda000bf05270 */
[----:B------:R-:W-:Y:S05]  /*3930*/  @P0 BRA `(.L_x_65) ;  /* 0x0000000000580947 */ /* 0x000fea0003800000 */
[----:B------:R-:W1:Y:S02]  /*3940*/  LDS R0, [UR4+0x18] ;  /* 0x00001804ff007984 */ /* 0x000e640008000800 */
[----:B-1----:R-:W-:-:S04]  /*3950*/  LOP3.LUT R0, R0, UR5, RZ, 0xc0, !PT ;  /* 0x0000000500007c12 */ /* 0x002fc8000f8ec0ff */
[----:B------:R-:W-:-:S13]  /*3960*/  ISETP.NE.AND P0, PT, R0, UR5, PT ;  /* 0x0000000500007c0c */ /* 0x000fda000bf05270 */
[----:B------:R-:W-:Y:S05]  /*3970*/  @P0 BRA `(.L_x_66) ;  /* 0x00000000003c0947 */ /* 0x000fea0003800000 */
[----:B------:R-:W1:Y:S01]  /*3980*/  S2R R2, SR_LANEID ;  /* 0x0000000000027919 */ /* 0x000e620000000000 */
[----:B------:R-:W-:Y:S01]  /*3990*/  ULOP3.LUT UR8, URZ, UR8, URZ, 0x33, !UPT ;  /* 0x00000008ff087292 */ /* 0x000fe2000f8e33ff */
[----:B------:R-:W-:Y:S01]  /*39a0*/  LOP3.LUT R4, RZ, UR5, RZ, 0x33, !PT ;  /* 0x00000005ff047c12 */ /* 0x000fe2000f8e33ff */
[----:B------:R-:W-:Y:S02]  /*39b0*/  VOTEU.ANY UR7, UPT, PT ;  /* 0x0000000000077886 */ /* 0x000fe400038e0100 */
[----:B------:R-:W-:Y:S01]  /*39c0*/  UFLO.U32 UR7, UR7 ;  /* 0x00000007000772bd */ /* 0x000fe200080e0000 */
[----:B------:R-:W2:Y:S01]  /*39d0*/  REDUX UR5, R4 ;  /* 0x00000000040573c4 */ /* 0x000ea20000000000 */
[----:B------:R-:W-:-:S06]  /*39e0*/  IMAD.U32 R0, RZ, RZ, UR8 ;  /* 0x00000008ff007e24 */ /* 0x000fcc000f8e00ff */
[----:B------:R4:W-:Y:S01]  /*39f0*/  UTCATOMSWS.AND URZ, UR8 ;  /* 0x0000000800ff79e3 */ /* 0x0009e20008000000 */
[----:B------:R-:W3:Y:S01]  /*3a00*/  REDUX UR6, R0 ;  /* 0x00000000000673c4 */ /* 0x000ee20000000000 */
[----:B-1----:R-:W-:Y:S01]  /*3a10*/  ISETP.EQ.U32.AND P0, PT, R2, UR7, PT ;  /* 0x0000000702007c0c */ /* 0x002fe2000bf02070 */
[----:B--2---:R-:W-:Y:S01]  /*3a20*/  IMAD.U32 R2, RZ, RZ, UR5 ;  /* 0x00000005ff027e24 */ /* 0x004fe2000f8e00ff */
[----:B---3--:R-:W-:-:S11]  /*3a30*/  MOV R3, UR6 ;  /* 0x0000000600037c02 */ /* 0x008fd60008000f00 */
[----:B------:R4:W-:Y:S04]  /*3a40*/  @P0 ATOMS.AND RZ, [UR4+0x14], R3 ;  /* 0x00001403ffff098c */ /* 0x0009e8000a800004 */
[----:B------:R4:W-:Y:S01]  /*3a50*/  @P0 ATOMS.AND RZ, [UR4+0x18], R2 ;  /* 0x00001802ffff098c */ /* 0x0009e2000a800004 */
[----:B------:R-:W-:Y:S05]  /*3a60*/  BRA `(.L_x_67) ;  /* 0x0000000000147947 */ /* 0x000fea0003800000 */
.L_x_66:
[----:B------:R-:W-:Y:S02]  /*3a70*/  MOV R2, 0x3a90 ;  /* 0x00003a9000027802 */ /* 0x000fe40000000f00 */
[----:B---3-5:R-:W-:Y:S05]  /*3a80*/  CALL.REL.NOINC `($__internal_0_$__cuda_sm10x_tcgen05_guardrail_trap_col_being_dealloced_not_returned_by_alloc) ;  /* 0x0000007c00d47944 */ /* 0x028fea0003c00000 */
[----:B------:R-:W-:Y:S05]  /*3a90*/  BRA `(.L_x_67) ;  /* 0x0000000000087947 */ /* 0x000fea0003800000 */
.L_x_65:
[----:B------:R-:W-:Y:S02]  /*3aa0*/  MOV R2, 0x3ac0 ;  /* 0x00003ac000027802 */ /* 0x000fe40000000f00 */
[----:B---3-5:R-:W-:Y:S05]  /*3ab0*/  CALL.REL.NOINC `($__internal_2_$__cuda_sm10x_tcgen05_guardrail_trap_unallocated_columns_being_dealloced) ;  /* 0x0000007c00e07944 */ /* 0x028fea0003c00000 */
.L_x_67:
[----:B------:R-:W-:Y:S01]  /*3ac0*/  NOP ;  /* 0x0000000000007918 */ /* 0x000fe20000000000 */
[----:B----4-:R-:W-:Y:S05]  /*3ad0*/  EXIT ;  /* 0x000000000000794d */ /* 0x010fea0003800000 */
.L_x_51:
[----:B------:R-:W-:-:S09]  /*3ae0*/  UISETP.NE.OR UP2, UPT, UR8, 0x3, !UP2 ;  /* 0x000000030800788c */ /* 0x000fd2000d745670 */
[----:B------:R-:W-:Y:S05]  /*3af0*/  BRA.U UP2, `(.L_x_68) ;  /* 0x0000001102187547 */ /* 0x000fea000b800000 */
[----:B------:R-:W1:Y:S01]  /*3b00*/  LDC R0, c[0x0][0xb30] ;  /* 0x0002cc00ff007b82 */ /* 0x000e620000000800 */
[----:B------:R-:W2:Y:S01]  /*3b10*/  LDCU.64 UR8, c[0x0][0x888] ;  /* 0x00011100ff0877ac */ /* 0x000ea20008000a00 */
[----:B------:R-:W-:Y:S02]  /*3b20*/  HFMA2 R29, -RZ, RZ, 0, 0 ;  /* 0x00000000ff1d7431 */ /* 0x000fe400000001ff */
[----:B------:R-:W-:Y:S01]  /*3b30*/  IMAD.MOV.U32 R31, RZ, RZ, 0x1 ;  /* 0x00000001ff1f7424 */ /* 0x000fe200078e00ff */
[----:B------:R-:W-:Y:S01]  /*3b40*/  MOV R23, 0x4000 ;  /* 0x0000400000177802 */ /* 0x000fe20000000f00 */
[----:B------:R-:W4:Y:S01]  /*3b50*/  LDCU.64 UR4, c[0x0][0x890] ;  /* 0x00011200ff0477ac */ /* 0x000f220008000a00 */
[----:B------:R-:W-:Y:S01]  /*3b60*/  IMAD.MOV.U32 R30, RZ, RZ, RZ ;  /* 0x000000ffff1e7224 */ /* 0x000fe200078e00ff */
[----:B------:R-:W3:Y:S01]  /*3b70*/  LDC R19, c[0x0][0x370] ;  /* 0x0000dc00ff137b82 */ /* 0x000ee20000000800 */
[----:B------:R-:W-:Y:S01]  /*3b80*/  UMOV UR7, 0x400 ;  /* 0x0000040000077882 */ /* 0x000fe20000000000 */
[----:B------:R-:W-:-:S02]  /*3b90*/  UPLOP3.LUT UP1, UPT, UPT, UPT, UPT, 0x40, 0x4 ;  /* 0x000000000004789c */ /* 0x000fc40003f2e870 */
[----:B------:R-:W-:-:S04]  /*3ba0*/  ULEA UR7, UR37, UR7, 0x18 ;  /* 0x0000000725077291 */ /* 0x000fc8000f8ec0ff */
[----:B------:R-:W3:Y:S01]  /*3bb0*/  LDC R2, c[0x0][0xb0c] ;  /* 0x0002c300ff027b82 */ /* 0x000ee20000000800 */
[----:B------:R-:W-:Y:S02]  /*3bc0*/  UIADD3 UR13, UPT, UPT, UR7, 0x48, URZ ;  /* 0x00000048070d7890 */ /* 0x000fe4000fffe0ff */
[----:B--2---:R-:W-:Y:S02]  /*3bd0*/  UISETP.NE.U32.AND UP2, UPT, UR8, URZ, UPT ;  /* 0x000000ff0800728c */ /* 0x004fe4000bf45070 */
[----:B------:R-:W-:Y:S02]  /*3be0*/  UIADD3 UR33, UPT, UPT, UR7, 0x30, URZ ;  /* 0x0000003007217890 */ /* 0x000fe4000fffe0ff */
[----:B----4-:R-:W-:Y:S01]  /*3bf0*/  UISETP.NE.U32.AND UP3, UPT, UR4, URZ, UPT ;  /* 0x000000ff0400728c */ /* 0x010fe2000bf65070 */
[----:B------:R-:W2:Y:S01]  /*3c00*/  LDC R18, c[0x0][0xb20] ;  /* 0x0002c800ff127b82 */ /* 0x000ea20000000800 */
[----:B-1----:R-:W-:Y:S01]  /*3c10*/  ISETP.NE.AND P1, PT, R0, 0x1, PT ;  /* 0x000000010000780c */ /* 0x002fe20003f25270 */
[----:B------:R-:W-:-:S02]  /*3c20*/  UISETP.NE.AND.EX UP2, UPT, UR9, URZ, UPT, UP2 ;  /* 0x000000ff0900728c */ /* 0x000fc4000bf45320 */
[----:B------:R-:W-:Y:S02]  /*3c30*/  UIADD3 UR25, UPT, UPT, UR7, 0x38, URZ ;  /* 0x0000003807197890 */ /* 0x000fe4000fffe0ff */
[----:B------:R-:W-:Y:S02]  /*3c40*/  UIADD3 UR17, UPT, UPT, UR7, 0x40, URZ ;  /* 0x0000004007117890 */ /* 0x000fe4000fffe0ff */
[----:B------:R-:W1:Y:S01]  /*3c50*/  LDC.64 R32, c[0x0][0x348] ;  /* 0x0000d200ff207b82 */ /* 0x000e620000000a00 */
[----:B------:R-:W-:Y:S02]  /*3c60*/  UPRMT UR13, UR37, 0x654, UR13 ;  /* 0x00000654250d7896 */ /* 0x000fe4000800000d */
[----:B------:R-:W-:-:S05]  /*3c70*/  UISETP.NE.AND.EX UP3, UPT, UR5, URZ, UPT, UP3 ;  /* 0x000000ff0500728c */ /* 0x000fca000bf65330 */
[----:B------:R-:W4:Y:S08]  /*3c80*/  LDC.64 R16, c[0x0][0xb10] ;  /* 0x0002c400ff107b82 */ /* 0x000f300000000a00 */
[----:B------:R-:W1:Y:S08]  /*3c90*/  LDC.64 R6, c[0x0][0xb18] ;  /* 0x0002c600ff067b82 */ /* 0x000e700000000a00 */
[----:B------:R-:W1:Y:S08]  /*3ca0*/  LDC.64 R4, c[0x0][0xb28] ;  /* 0x0002ca00ff047b82 */ /* 0x000e700000000a00 */
[----:B--23--:R-:W1:Y:S02]  /*3cb0*/  LDC R22, c[0x0][0x374] ;  /* 0x0000dd00ff167b82 */ /* 0x00ce640000000800 */
.L_x_79:
[C---:B------:R-:W-:Y:S02]  /*3cc0*/  LEA R0, R30.reuse, UR7, 0x3 ;  /* 0x000000071e007c11 */ /* 0x040fe4000f8e18ff */
[----:B------:R-:W-:Y:S02]  /*3cd0*/  SHF.L.U32 R3, R29, 0x1f, RZ ;  /* 0x0000001f1d037819 */ /* 0x000fe400000006ff */
[----:B------:R-:W-:Y:S02]  /*3ce0*/  LEA R24, R30, UR7, 0x4 ;  /* 0x000000071e187c11 */ /* 0x000fe4000f8e20ff */
[----:B--2---:R-:W2:Y:S02]  /*3cf0*/  SYNCS.PHASECHK.TRANS64.TRYWAIT P0, [R0+URZ+0x80], R3 ;  /* 0x00008003000075a7 */ /* 0x004ea400080011ff */
[----:B--2---:R-:W-:Y:S05]  /*3d00*/  @!P0 BRA `(.L_x_69) ;  /* 0x0000007400e48947 */ /* 0x004fea0003800000 */
.L_x_153:
[----:B------:R-:W-:Y:S01]  /*3d10*/  ISETP.GE.AND P0, PT, R72, 0x1, PT ;  /* 0x000000014800780c */ /* 0x000fe20003f06270 */
[----:B------:R-:W3:Y:S01]  /*3d20*/  LDS.128 R24, [R24+0xf0] ;  /* 0x0000f00018187984 */ /* 0x000ee20000000c00 */
[----:B--2---:R-:W-:Y:S01]  /*3d30*/  VIADD R0, R0, 0x90 ;  /* 0x0000009000007836 */ /* 0x004fe20000000000 */
[----:B------:R-:W-:Y:S01]  /*3d40*/  @!PT LDS RZ, [RZ] ;  /* 0x00000000fffff984 */ /* 0x000fe20000000800 */
[----:B------:R-:W-:Y:S01]  /*3d50*/  @!PT LDS RZ, [RZ] ;  /* 0x00000000fffff984 */ /* 0x000fe20000000800 */
[----:B------:R-:W-:Y:S01]  /*3d60*/  @!PT LDS RZ, [RZ] ;  /* 0x00000000fffff984 */ /* 0x000fe20000000800 */
[----:B------:R-:W-:Y:S01]  /*3d70*/  @!PT LDS RZ, [RZ] ;  /* 0x00000000fffff984 */ /* 0x000fe20000000800 */
[----:B------:R2:W-:Y:S06]  /*3d80*/  MEMBAR.ALL.CTA ;  /* 0x0000000000007992 */ /* 0x0005ec0000008000 */
[----:B--2---:R-:W2:Y:S01]  /*3d90*/  FENCE.VIEW.ASYNC.S ;  /* 0x00000000000073c6 */ /* 0x004ea20000000000 */
[----:B------:R-:W-:Y:S04]  /*3da0*/  PRMT R0, RZ, 0x654, R0 ;  /* 0x00000654ff007816 */ /* 0x000fe80000000000 */
[----:B--2---:R2:W-:Y:S01]  /*3db0*/  SYNCS.ARRIVE.TRANS64.RED.A1T0 RZ, [R0+URZ], RZ ;  /* 0x000000ff00ff79a7 */ /* 0x0045e200081004ff */
[----:B---3--:R-:W-:Y:S11]  /*3dc0*/  LOP3.LUT P3, RZ, R26, 0x1, RZ, 0xc0, !PT ;  /* 0x000000011aff7812 */ /* 0x008ff6000786c0ff */
[----:B------:R-:W-:Y:S02]  /*3dd0*/  @!UPT UIADD3 URZ, UPT, UPT, URZ, URZ, URZ ;  /* 0x000000fffffff290 */ /* 0x000fe4000fffe0ff */
[----:B------:R-:W-:Y:S02]  /*3de0*/  @P3 MOV R13, R24 ;  /* 0x00000018000d3202 */ /* 0x000fe40000000f00 */
[----:B------:R-:W-:Y:S01]  /*3df0*/  @P3 LOP3.LUT R8, R25, 0xffff, RZ, 0xc0, !PT ;  /* 0x0000ffff19083812 */ /* 0x000fe200078ec0ff */
[----:B--2---:R-:W-:Y:S06]  /*3e00*/  @!P0 BRA `(.L_x_70) ;  /* 0x0000000000a48947 */ /* 0x004fec0003800000 */
[----:B-1----:R-:W-:Y:S01]  /*3e10*/  IMAD.HI.U32 R35, R22, R7, RZ ;  /* 0x0000000716237227 */ /* 0x002fe200078e00ff */
[----:B------:R-:W-:Y:S02]  /*3e20*/  ISETP.NE.AND P0, PT, R6, 0x1, PT ;  /* 0x000000010600780c */ /* 0x000fe40003f05270 */
[----:B------:R-:W-:Y:S01]  /*3e30*/  ISETP.NE.AND P2, PT, R72, 0x1, PT ;  /* 0x000000014800780c */ /* 0x000fe20003f45270 */
[----:B----4-:R-:W-:Y:S01]  /*3e40*/  IMAD.HI.U32 R34, R19, R16, RZ ;  /* 0x0000001013227227 */ /* 0x010fe200078e00ff */
[----:B------:R-:W-:Y:S02]  /*3e50*/  SHF.R.U32.HI R35, RZ, R18, R35 ;  /* 0x00000012ff237219 */ /* 0x000fe40000011623 */
[----:B------:R-:W-:Y:S01]  /*3e60*/  ISETP.NE.AND P4, PT, R2, 0x1, PT ;  /* 0x000000010200780c */ /* 0x000fe20003f85270 */
[----:B------:R-:W-:Y:S01]  /*3e70*/  IMAD.HI.U32 R36, R13, R16, RZ ;  /* 0x000000100d247227 */ /* 0x000fe200078e00ff */
[----:B------:R-:W-:Y:S02]  /*3e80*/  SHF.R.U32.HI R34, RZ, R17, R34 ;  /* 0x00000011ff227219 */ /* 0x000fe40000011622 */
[----:B------:R-:W-:Y:S01]  /*3e90*/  SEL R3, R22, R35, !P0 ;  /* 0x0000002316037207 */ /* 0x000fe20004000000 */
[C---:B------:R-:W-:Y:S01]  /*3ea0*/  IMAD.HI.U32 R35, R8.reuse, R7, RZ ;  /* 0x0000000708237227 */ /* 0x040fe200078e00ff */
[----:B------:R-:W-:Y:S02]  /*3eb0*/  SEL R11, R19, R34, !P4 ;  /* 0x00000022130b7207 */ /* 0x000fe40006000000 */
[----:B------:R-:W-:Y:S01]  /*3ec0*/  SHF.R.U32.HI R36, RZ, R17, R36 ;  /* 0x00000011ff247219 */ /* 0x000fe20000011624 */
[----:B------:R-:W-:Y:S01]  /*3ed0*/  IMAD.HI.U32 R38, R3, R4, RZ ;  /* 0x0000000403267227 */ /* 0x000fe200078e00ff */
[----:B------:R-:W-:Y:S03]  /*3ee0*/  SHF.R.U32.HI R35, RZ, R18, R35 ;  /* 0x00000012ff237219 */ /* 0x000fe60000011623 */
[----:B------:R-:W-:Y:S01]  /*3ef0*/  IMAD.HI.U32 R34, R11, R4, RZ ;  /* 0x000000040b227227 */ /* 0x000fe200078e00ff */
[----:B------:R-:W-:Y:S02]  /*3f00*/  @P2 SHF.R.U32.HI R3, RZ, R5, R38 ;  /* 0x00000005ff032219 */ /* 0x000fe40000011626 */
[----:B------:R-:W-:Y:S02]  /*3f10*/  SEL R9, R8, R35, !P0 ;  /* 0x0000002308097207 */ /* 0x000fe40004000000 */
[----:B------:R-:W-:Y:S01]  /*3f20*/  @P2 SHF.R.U32.HI R11, RZ, R5, R34 ;  /* 0x00000005ff0b2219 */ /* 0x000fe20000011622 */
[C---:B------:R-:W-:Y:S01]  /*3f30*/  IMAD R10, R72.reuse, R3, RZ ;  /* 0x00000003480a7224 */ /* 0x040fe200078e02ff */
[----:B------:R-:W-:Y:S01]  /*3f40*/  SEL R3, R13, R36, !P4 ;  /* 0x000000240d037207 */ /* 0x000fe20006000000 */
[C---:B------:R-:W-:Y:S03]  /*3f50*/  IMAD.HI.U32 R14, R9.reuse, R4, RZ ;  /* 0x00000004090e7227 */ /* 0x040fe600078e00ff */
[----:B------:R-:W-:Y:S01]  /*3f60*/  ISETP.GE.AND P0, PT, R9, R10, PT ;  /* 0x0000000a0900720c */ /* 0x000fe20003f06270 */
[C---:B------:R-:W-:Y:S01]  /*3f70*/  IMAD R12, R72.reuse, R11, RZ ;  /* 0x0000000b480c7224 */ /* 0x040fe200078e02ff */
[-C--:B------:R-:W-:Y:S04]  /*3f80*/  SHF.R.U32.HI R14, RZ, R5.reuse, R14 ;  /* 0x00000005ff0e7219 */ /* 0x080fe8000001160e */
[----:B------:R-:W-:Y:S02]  /*3f90*/  ISETP.GE.OR P0, PT, R3, R12, P0 ;  /* 0x0000000c0300720c */ /* 0x000fe40000706670 */
[----:B------:R-:W-:Y:S05]  /*3fa0*/  SEL R15, R9, R14, !P2 ;  /* 0x0000000e090f7207 */ /* 0x000fea0005000000 */
[----:B------:R-:W-:Y:S04]  /*3fb0*/  IMAD.MOV R14, RZ, RZ, -R15 ;  /* 0x000000ffff0e7224 */ /* 0x000fe800078e0a0f */
[----:B------:R-:W-:Y:S02]  /*3fc0*/  IMAD R14, R72, R14, R9 ;  /* 0x0000000e480e7224 */ /* 0x000fe400078e0209 */
[C---:B------:R-:W-:Y:S05]  /*3fd0*/  @!P0 IMAD.HI.U32 R10, R3.reuse, R4, RZ ;  /* 0x00000004030a8227 */ /* 0x040fea00078e00ff */
[----:B------:R-:W-:Y:S04]  /*3fe0*/  @!P0 SHF.R.U32.HI R10, RZ, R5, R10 ;  /* 0x00000005ff0a8219 */ /* 0x000fe8000001160a */
[----:B------:R-:W-:Y:S01]  /*3ff0*/  @!P0 SEL R0, R3, R10, !P2 ;  /* 0x0000000a03008207 */ /* 0x000fe20005000000 */
[----:B------:R-:W-:Y:S03]  /*4000*/  IMAD.MOV R10, RZ, RZ, -R3 ;  /* 0x000000ffff0a7224 */ /* 0x000fe600078e0a03 */
[----:B------:R-:W-:Y:S01]  /*4010*/  @!P0 IADD3 R15, PT, PT, R15, -R0, RZ ;  /* 0x800000000f0f8210 */ /* 0x000fe20007ffe0ff */
[----:B------:R-:W-:Y:S01]  /*4020*/  @!P0 IMAD R0, R11, R14, R0 ;  /* 0x0000000e0b008224 */ /* 0x000fe200078e0200 */
[----:B------:R-:W-:Y:S01]  /*4030*/  IADD3 R11, PT, PT, -R9, RZ, RZ ;  /* 0x000000ff090b7210 */ /* 0x000fe20007ffe1ff */
[----:B------:R-:W-:Y:S02]  /*4040*/  IMAD R13, R2, R10, R13 ;  /* 0x0000000a020d7224 */ /* 0x000fe400078e020d */
[----:B------:R-:W-:Y:S02]  /*4050*/  @!P0 IMAD R9, R15, R72, R3 ;  /* 0x000000480f098224 */ /* 0x000fe400078e0203 */
[----:B------:R-:W-:Y:S02]  /*4060*/  @!P0 IMAD.MOV.U32 R3, RZ, RZ, R0 ;  /* 0x000000ffff038224 */ /* 0x000fe400078e0000 */
[----:B------:R-:W-:Y:S02]  /*4070*/  IMAD R8, R6, R11, R8 ;  /* 0x0000000b06087224 */ /* 0x000fe400078e0208 */
[----:B------:R-:W-:Y:S02]  /*4080*/  IMAD R13, R3, R2, R13 ;  /* 0x00000002030d7224 */ /* 0x000fe400078e020d */
[----:B------:R-:W-:Y:S02]  /*4090*/  IMAD R8, R9, R6, R8 ;  /* 0x0000000609087224 */ /* 0x000fe400078e0208 */
.L_x_70:
[----:B------:R-:W-:Y:S05]  /*40a0*/  BRA.U UP1, `(.L_x_71) ;  /* 0x0000000101107547 */ /* 0x000fea000b800000 */
[----:B------:R-:W-:Y:S04]  /*40b0*/  MOV R0, UR6 ;  /* 0x0000000600007c02 */ /* 0x000fe80008000f00 */
[----:B------:R-:W-:Y:S04]  /*40c0*/  SHF.L.U32 R3, R0, 0x1f, RZ ;  /* 0x0000001f00037819 */ /* 0x000fe800000006ff */
[----:B------:R-:W2:Y:S02]  /*40d0*/  SYNCS.PHASECHK.TRANS64.TRYWAIT P0, [UR7+0x78], R3 ;  /* 0x00007803ff0075a7 */ /* 0x000ea40008001107 */
[----:B--2---:R-:W-:Y:S05]  /*40e0*/  @!P0 BRA `(.L_x_72) ;  /* 0x0000007400008947 */ /* 0x004fea0003800000 */
.L_x_71:
[----:B------:R-:W-:Y:S02]  /*40f0*/  R2UR UR35, R21 ;  /* 0x00000000152372ca */ /* 0x000fe400000e0000 */
[----:B------:R-:W-:Y:S02]  /*4100*/  R2UR UR34, R20 ;  /* 0x00000000142272ca */ /* 0x000fe400000e0000 */
[----:B------:R-:W-:Y:S02]  /*4110*/  ISETP.NE.U32.AND P2, PT, RZ, UR4, PT ;  /* 0x00000004ff007c0c */ /* 0x000fe4000bf45070 */
[----:B------:R-:W-:Y:S02]  /*4120*/  SHF.L.U32 R12, R31, 0x1f, RZ ;  /* 0x0000001f1f0c7819 */ /* 0x000fe400000006ff */
[----:B------:R-:W-:Y:S05]  /*4130*/  ISETP.NE.AND.EX P2, PT, RZ, UR5, PT, P2 ;  /* 0x00000005ff007c0c */ /* 0x000fea000bf45320 */
[----:B------:R-:W-:Y:S02]  /*4140*/  USHF.L.U32 UR35, UR35, 0x7, URZ ;  /* 0x0000000723237899 */ /* 0x000fe400080006ff */
[----:B------:R-:W-:Y:S01]  /*4150*/  USHF.L.U32 UR34, UR34, 0x8, URZ ;  /* 0x0000000822227899 */ /* 0x000fe200080006ff */
[----:B------:R-:W-:Y:S11]  /*4160*/  BRA.U !UP3, `(.L_x_73) ;  /* 0x000000010b347547 */ /* 0x000ff6000b800000 */
[----:B------:R-:W-:Y:S01]  /*4170*/  UPLOP3.LUT UP0, UPT, UPT, UPT, UP2, 0x80, 0x8 ;  /* 0x000000000008789c */ /* 0x000fe20003f0f020 */
[----:B--2---:R-:W-:Y:S02]  /*4180*/  HFMA2 R0, -RZ, RZ, 0, 5.9604644775390625e-08 ;  /* 0x00000001ff007431 */ /* 0x004fe400000001ff */
[----:B------:R-:W-:Y:S03]  /*4190*/  IMAD.MOV.U32 R155, RZ, RZ, 0x1 ;  /* 0x00000001ff9b7424 */ /* 0x000fe600078e00ff */
[----:B------:R-:W-:Y:S05]  /*41a0*/  PLOP3.LUT P0, PT, PT, PT, UP0, 0x80, 0x8 ;  /* 0x000000000008781c */ /* 0x000fea0003f0f008 */
[----:B------:R-:W2:Y:S01]  /*41b0*/  @UP0 LDCU.64 UR10, c[0x0][0x888] ;  /* 0x00011100ff0a07ac */ /* 0x000ea20008000a00 */
[----:B------:R-:W-:Y:S07]  /*41c0*/  @UP0 UIMAD UR8, UR52, UR4, URZ ;  /* 0x00000004340802a4 */ /* 0x000fee000f8e02ff */
[----:B------:R-:W-:Y:S01]  /*41d0*/  @!P0 PRMT R155, R0, 0x7610, R155 ;  /* 0x00007610009b8816 */ /* 0x000fe2000000009b */
[----:B--2---:R-:W-:Y:S03]  /*41e0*/  @UP0 UIMAD.WIDE UR10, UR8, 0x4, UR10 ;  /* 0x00000004080a08a5 */ /* 0x004fe6000f8e020a */
[----:B------:R-:W2:Y:S03]  /*41f0*/  @!UP0 LDCU UR8, c[0x0][0x880] ;  /* 0x00011000ff0887ac */ /* 0x000ea60008000800 */
[----:B------:R-:W-:Y:S01]  /*4200*/  IMAD.U32 R10, RZ, RZ, UR10 ;  /* 0x0000000aff0a7e24 */ /* 0x000fe2000f8e00ff */
[----:B------:R-:W-:Y:S05]  /*4210*/  MOV R11, UR11 ;  /* 0x0000000b000b7c02 */ /* 0x000fea0008000f00 */
[----:B-----5:R3:W5:Y:S02]  /*4220*/  @P0 LDG.E R81, desc[UR46][R10.64] ;  /* 0x0000002e0a510981 */ /* 0x020764000c1e1900 */
[----:B--23--:R-:W-:Y:S07]  /*4230*/  @!P0 IMAD.U32 R81, RZ, RZ, UR8 ;  /* 0x00000008ff518e24 */ /* 0x00cfee000f8e00ff */
.L_x_73:
[----:B-----5:R-:W-:Y:S01]  /*4240*/  @!P2 FSETP.EQ.AND P0, PT, R81, RZ, PT ;  /* 0x000000ff5100a20b */ /* 0x020fe20003f02000 */
[----:B------:R-:W-:Y:S01]  /*4250*/  @!UPT UIADD3 URZ, UPT, UPT, URZ, URZ, URZ ;  /* 0x000000fffffff290 */ /* 0x000fe2000fffe0ff */
[----:B------:R-:W-:Y:S11]  /*4260*/  @!P2 BRA `(.L_x_74) ;  /* 0x000000000014a947 */ /* 0x000ff60003800000 */
[----:B------:R-:W-:Y:S02]  /*4270*/  LOP3.LUT P2, RZ, R155, 0xff, RZ, 0xc0, !PT ;  /* 0x000000ff9bff7812 */ /* 0x000fe4000784c0ff */
[----:B------:R-:W-:Y:S04]  /*4280*/  PLOP3.LUT P0, PT, PT, PT, UP0, 0x80, 0x8 ;  /* 0x000000000008781c */ /* 0x000fe80003f0f008 */
[----:B------:R-:W-:Y:S07]  /*4290*/  PLOP3.LUT P0, PT, P0, PT, PT, 0x8, 0x80 ;  /* 0x000000000080781c */ /* 0x000fee000070e170 */
[----:B------:R-:W-:Y:S11]  /*42a0*/  @P2 FSETP.EQ.AND P0, PT, R81, RZ, PT ;  /* 0x000000ff5100220b */ /* 0x000ff60003f02000 */
[----:B------:R-:W-:Y:S02]  /*42b0*/  @!UPT UIADD3 URZ, UPT, UPT, URZ, URZ, URZ ;  /* 0x000000fffffff290 */ /* 0x000fe4000fffe0ff */
.L_x_74:
[----:B------:R-:W3:Y:S01]  /*42c0*/  SYNCS.PHASECHK.TRANS64.TRYWAIT P2, [UR7+0x50], R12 ;  /* 0x0000500cff0075a7 */ /* 0x000ee20008041107 */
[----:B------:R-:W-:Y:S04]  /*42d0*/  ELECT P4, URZ, PT ;  /* 0x0000000000ff782f */ /* 0x000fe80003880000 */
[----:B------:R-:W-:Y:S11]  /*42e0*/  PLOP3.LUT P4, PT, P0, P4, PT, 0xf2, 0x2f ;  /* 0x00000000002f781c */ /* 0x000ff60000789e72 */
[----:B------:R-:W-:Y:S02]  /*42f0*/  @!UPT UIADD3 URZ, UPT, UPT, URZ, URZ, URZ ;  /* 0x000000fffffff290 */ /* 0x000fe4000fffe0ff */
[----:B-1----:R-:W-:Y:S05]  /*4300*/  @!P4 IADD3 R9, P0, PT, R32, 0x580, RZ ;  /* 0x000005802009c810 */ /* 0x002fea0007f1e0ff */
[----:B--2---:R-:W-:Y:S01]  /*4310*/  @!P4 IMAD.X R0, RZ, RZ, R33, P0 ;  /* 0x000000ffff00c224 */ /* 0x004fe200000e0621 */
[----:B---3--:R-:W-:Y:S07]  /*4320*/  @!P2 BRA `(.L_x_75) ;  /* 0x000000700088a947 */ /* 0x008fee0003800000 */
.L_x_156:
[----:B------:R-:W-:Y:S01]  /*4330*/  @!P4 R2UR UR8, R0 ;  /* 0x000000000008c2ca */ /* 0x000fe200000e0000 */
[----:B------:R-:W-:Y:S01]  /*4340*/  VOTEU.ALL UP1, P4 ;  /* 0x0000000000ff7886 */ /* 0x000fe20002020000 */
[----:B------:R-:W-:Y:S01]  /*4350*/  @!P4 R2UR UR9, R9 ;  /* 0x000000000909c2ca */ /* 0x000fe200000e0000 */
[----:B------:R-:W-:Y:S01]  /*4360*/  @!P4 IMAD.MOV.U32 R0, RZ, RZ, 0x4000 ;  /* 0x00004000ff00c424 */ /* 0x000fe200078e00ff */
[----:B------:R-:W-:Y:S01]  /*4370*/  UMOV UR10, 0x0 ;  /* 0x00000000000a7882 */ /* 0x000fe20000000000 */
[----:B------:R-:W-:Y:S01]  /*4380*/  UMOV UR11, 0x10000000 ;  /* 0x10000000000b7882 */ /* 0x000fe20000000000 */
[----:B------:R-:W-:Y:S01]  /*4390*/  @!UP1 UIADD3 UR32, UPT, UPT, UR7, 0x400, URZ ;  /* 0x0000040007209890 */ /* 0x000fe2000fffe0ff */
[----:B------:R-:W-:Y:S01]  /*43a0*/  @!P4 IADD3 R9, P0, PT, R32, 0x580, RZ ;  /* 0x000005802009c810 */ /* 0x000fe20007f1e0ff */
[----:B------:R-:W-:Y:S01]  /*43b0*/  VOTEU.ALL UP1, P4 ;  /* 0x0000000000ff7886 */ /* 0x000fe20002020000 */
[----:B------:R-:W-:Y:S04]  /*43c0*/  UMOV UR36, UR52 ;  /* 0x0000003400247c82 */ /* 0x000fe80008000000 */
[----:B------:R-:W-:Y:S01]  /*43d0*/  IMAD.U32 R11, RZ, RZ, UR8 ;  /* 0x00000008ff0b7e24 */ /* 0x000fe2000f8e00ff */
[----:B------:R-:W-:Y:S01]  /*43e0*/  UPRMT UR8, UR37, 0x654, UR33 ;  /* 0x0000065425087896 */ /* 0x000fe20008000021 */
[----:B------:R-:W-:Y:S03]  /*43f0*/  IMAD.U32 R10, RZ, RZ, UR9 ;  /* 0x00000009ff0a7e24 */ /* 0x000fe6000f8e00ff */
[----:B------:R-:W-:Y:S02]  /*4400*/  @!P4 R2UR UR15, R11 ;  /* 0x000000000b0fc2ca */ /* 0x000fe400000e0000 */
[----:B------:R-:W-:Y:S11]  /*4410*/  @!P4 R2UR UR14, R10 ;  /* 0x000000000a0ec2ca */ /* 0x000ff600000e0000 */
[----:B------:R-:W-:Y:S02]  /*4420*/  @!UPT UIADD3 URZ, UPT, UPT, URZ, URZ, URZ ;  /* 0x000000fffffff290 */ /* 0x000fe4000fffe0ff */
[----:B------:R2:W-:Y:S01]  /*4430*/  @!UP1 UTMALDG.3D [UR32], [UR14], desc[UR10] ;  /* 0x00000a200e0095b4 */ /* 0x0005e20008011000 */
[----:B------:R3:W-:Y:S01]  /*4440*/  @!P4 SYNCS.ARRIVE.TRANS64.RED.A0TR RZ, [UR7+0x30], R0 ;  /* 0x00003000ffffc9a7 */ /* 0x0007e20008300407 */
[----:B------:R-:W-:Y:S01]  /*4450*/  SYNCS.ARRIVE.TRANS64.RED.A1T0 RZ, [UR8], RZ ;  /* 0x000000ffffff79a7 */ /* 0x000fe20008100408 */
[----:B---3--:R-:W-:Y:S01]  /*4460*/  @!P4 IMAD.X R0, RZ, RZ, R33, P0 ;  /* 0x000000ffff00c224 */ /* 0x008fe200000e0621 */
[----:B------:R-:W3:Y:S02]  /*4470*/  SYNCS.PHASECHK.TRANS64.TRYWAIT P2, [UR7+0x58], R12 ;  /* 0x0000580cff0075a7 */ /* 0x000ee40008041107 */
[----:B--23--:R-:W-:Y:S05]  /*4480*/  @!P2 BRA `(.L_x_76) ;  /* 0x000000700048a947 */ /* 0x00cfea0003800000 */
.L_x_158:
        /* <DEDUP_REMOVED lines=8> */
[----:B------:R-:W-:Y:S01]  /*4510*/  @!UP1 UIADD3 UR24, UPT, UPT, UR7, 0x4400, URZ ;  /* 0x0000440007189890 */ /* 0x000fe2000fffe0ff */
[----:B------:R-:W-:Y:S01]  /*4520*/  VOTEU.ALL UP1, P4 ;  /* 0x0000000000ff7886 */ /* 0x000fe20002020000 */
[----:B------:R-:W-:Y:S01]  /*4530*/  UMOV UR27, UR35 ;  /* 0x00000023001b7c82 */ /* 0x000fe20008000000 */
[----:B------:R-:W-:Y:S02]  /*4540*/  UMOV UR28, UR52 ;  /* 0x00000034001c7c82 */ /* 0x000fe40008000000 */
[----:B------:R-:W-:Y:S01]  /*4550*/  IMAD.U32 R11, RZ, RZ, UR8 ;  /* 0x00000008ff0b7e24 */ /* 0x000fe2000f8e00ff */
[----:B------:R-:W-:Y:S01]  /*4560*/  UPRMT UR8, UR37, 0x654, UR25 ;  /* 0x0000065425087896 */ /* 0x000fe20008000019 */
[----:B------:R-:W-:Y:S02]  /*4570*/  IMAD.U32 R10, RZ, RZ, UR9 ;  /* 0x00000009ff0a7e24 */ /* 0x000fe4000f8e00ff */
[----:B------:R-:W-:Y:S01]  /*4580*/  @!P4 IMAD.X R20, RZ, RZ, R33, P0 ;  /* 0x000000ffff14c224 */ /* 0x000fe200000e0621 */
[----:B------:R-:W-:Y:S02]  /*4590*/  @!P4 R2UR UR15, R11 ;  /* 0x000000000b0fc2ca */ /* 0x000fe400000e0000 */
[----:B------:R-:W-:Y:S11]  /*45a0*/  @!P4 R2UR UR14, R10 ;  /* 0x000000000a0ec2ca */ /* 0x000ff600000e0000 */
[----:B------:R-:W-:Y:S02]  /*45b0*/  @!UPT UIADD3 URZ, UPT, UPT, URZ, URZ, URZ ;  /* 0x000000fffffff290 */ /* 0x000fe4000fffe0ff */
[----:B------:R2:W-:Y:S01]  /*45c0*/  @!UP1 UTMALDG.3D [UR24], [UR14], desc[UR10] ;  /* 0x00000a180e0095b4 */ /* 0x0005e20008011000 */
[----:B------:R2:W-:Y:S01]  /*45d0*/  @!P4 SYNCS.ARRIVE.TRANS64.RED.A0TR RZ, [UR7+0x38], R0 ;  /* 0x00003800ffffc9a7 */ /* 0x0005e20008300407 */
[----:B------:R-:W-:Y:S01]  /*45e0*/  SYNCS.ARRIVE.TRANS64.RED.A1T0 RZ, [UR8], RZ ;  /* 0x000000ffffff79a7 */ /* 0x000fe20008100408 */
[----:B------:R-:W3:Y:S02]  /*45f0*/  SYNCS.PHASECHK.TRANS64.TRYWAIT P2, [UR7+0x60], R12 ;  /* 0x0000600cff0075a7 */ /* 0x000ee40008041107 */
[----:B--23--:R-:W-:Y:S05]  /*4600*/  @!P2 BRA `(.L_x_77) ;  /* 0x000000700000a947 */ /* 0x00cfea0003800000 */
.L_x_160:
[----:B------:R-:W2:Y:S01]  /*4610*/  LDC.64 R14, c[0x0][0xb10] ;  /* 0x0002c400ff0e7b82 */ /* 0x000ea20000000a00 */
[----:B------:R-:W-:Y:S01]  /*4620*/  @!P4 R2UR UR8, R20 ;  /* 0x000000001408c2ca */ /* 0x000fe200000e0000 */
[----:B------:R-:W-:Y:S01]  /*4630*/  VOTEU.ALL UP1, P4 ;  /* 0x0000000000ff7886 */ /* 0x000fe20002020000 */
[----:B------:R-:W-:Y:S01]  /*4640*/  @!P4 R2UR UR9, R21 ;  /* 0x000000001509c2ca */ /* 0x000fe200000e0000 */
[----:B------:R-:W-:Y:S01]  /*4650*/  UMOV UR10, 0x0 ;  /* 0x00000000000a7882 */ /* 0x000fe20000000000 */
[----:B------:R-:W-:Y:S03]  /*4660*/  UMOV UR11, 0x10000000 ;  /* 0x10000000000b7882 */ /* 0x000fe60000000000 */
[----:B------:R-:W3:Y:S01]  /*4670*/  LDC.64 R10, c[0x0][0xb18] ;  /* 0x0002c600ff0a7b82 */ /* 0x000ee20000000a00 */
[----:B------:R-:W-:Y:S01]  /*4680*/  @!UP1 UIADD3 UR18, UPT, UPT, UR34, 0x80, URZ ;  /* 0x0000008022129890 */ /* 0x000fe2000fffe0ff */
[----:B------:R-:W-:Y:S01]  /*4690*/  @P3 SHF.R.U32.HI R28, RZ, 0x10, R25 ;  /* 0x00000010ff1c3819 */ /* 0x000fe20000011619 */
[----:B------:R-:W-:Y:S01]  /*46a0*/  @!UP1 UIADD3 UR16, UPT, UPT, UR7, 0x8400, URZ ;  /* 0x0000840007109890 */ /* 0x000fe2000fffe0ff */
[----:B------:R-:W-:Y:S01]  /*46b0*/  VIADD R30, R30, 0x1 ;  /* 0x000000011e1e7836 */ /* 0x000fe20000000000 */
[----:B------:R-:W-:Y:S03]  /*46c0*/  VOTEU.ALL UP1, P4 ;  /* 0x0000000000ff7886 */ /* 0x000fe60002020000 */
[----:B------:R-:W5:Y:S01]  /*46d0*/  @!P1 LDC R0, c[0x0][0xb20] ;  /* 0x0002c800ff009b82 */ /* 0x000f620000000800 */
[----:B------:R-:W-:Y:S01]  /*46e0*/  UMOV UR19, UR35 ;  /* 0x0000002300137c82 */ /* 0x000fe20008000000 */
[----:B------:R-:W-:Y:S01]  /*46f0*/  IMAD.U32 R21, RZ, RZ, UR8 ;  /* 0x00000008ff157e24 */ /* 0x000fe2000f8e00ff */
[----:B------:R-:W-:Y:S05]  /*4700*/  UMOV UR20, UR52 ;  /* 0x0000003400147c82 */ /* 0x000fea0008000000 */
[----:B-1----:R-:W1:Y:S01]  /*4710*/  @!P1 LDC R3, c[0x0][0xb0c] ;  /* 0x0002c300ff039b82 */ /* 0x002e620000000800 */
[----:B------:R-:W-:Y:S01]  /*4720*/  IMAD.U32 R20, RZ, RZ, UR9 ;  /* 0x00000009ff147e24 */ /* 0x000fe2000f8e00ff */
[----:B------:R-:W-:Y:S01]  /*4730*/  UPRMT UR8, UR37, 0x654, UR17 ;  /* 0x0000065425087896 */ /* 0x000fe20008000011 */
[----:B------:R-:W-:Y:S03]  /*4740*/  @!P4 R2UR UR15, R21 ;  /* 0x00000000150fc2ca */ /* 0x000fe600000e0000 */
[----:B------:R-:W-:Y:S01]  /*4750*/  @!P4 R2UR UR14, R20 ;  /* 0x00000000140ec2ca */ /* 0x000fe200000e0000 */
[----:B------:R-:W-:Y:S11]  /*4760*/  @!P4 IMAD.MOV.U32 R20, RZ, RZ, 0x4000 ;  /* 0x00004000ff14c424 */ /* 0x000ff600078e00ff */
[----:B------:R-:W-:Y:S01]  /*4770*/  @!UPT UIADD3 URZ, UPT, UPT, URZ, URZ, URZ ;  /* 0x000000fffffff290 */ /* 0x000fe2000fffe0ff */
[----:B------:R1:W-:Y:S01]  /*4780*/  @!UP1 UTMALDG.3D [UR16], [UR14], desc[UR10] ;  /* 0x00000a100e0095b4 */ /* 0x0003e20008011000 */
[----:B------:R1:W-:Y:S02]  /*4790*/  @!P4 SYNCS.ARRIVE.TRANS64.RED.A0TR RZ, [UR7+0x40], R20 ;  /* 0x00004014ffffc9a7 */ /* 0x0003e40008300407 */
[----:B-1----:R-:W-:Y:S01]  /*47a0*/  @!P1 ISETP.NE.AND P2, PT, R3, 0x1, PT ;  /* 0x000000010300980c */ /* 0x002fe20003f45270 */
[C---:B--2---:R-:W-:Y:S01]  /*47b0*/  @!P1 IMAD.HI.U32 R14, R13.reuse, R14, RZ ;  /* 0x0000000e0d0e9227 */ /* 0x044fe200078e00ff */
[----:B---3--:R-:W-:Y:S03]  /*47c0*/  @!P1 ISETP.NE.AND P0, PT, R10, 0x1, PT ;  /* 0x000000010a00980c */ /* 0x008fe60003f05270 */
[C---:B------:R-:W-:Y:S01]  /*47d0*/  @!P1 IMAD.HI.U32 R11, R8.reuse, R11, RZ ;  /* 0x0000000b080b9227 */ /* 0x040fe200078e00ff */
[----:B------:R-:W-:Y:S04]  /*47e0*/  @!P1 SHF.R.U32.HI R14, RZ, R15, R14 ;  /* 0x0000000fff0e9219 */ /* 0x000fe8000001160e */
[----:B-----5:R-:W-:Y:S01]  /*47f0*/  @!P1 SHF.R.U32.HI R9, RZ, R0, R11 ;  /* 0x00000000ff099219 */ /* 0x020fe2000001160b */
[----:B------:R-:W-:Y:S01]  /*4800*/  SYNCS.ARRIVE.TRANS64.RED.A1T0 RZ, [UR8], RZ ;  /* 0x000000ffffff79a7 */ /* 0x000fe20008100408 */
[----:B------:R-:W-:Y:S02]  /*4810*/  @!P1 SEL R14, R13, R14, !P2 ;  /* 0x0000000e0d0e9207 */ /* 0x000fe40005000000 */
[----:B------:R-:W-:Y:S01]  /*4820*/  @!P1 SEL R9, R8, R9, !P0 ;  /* 0x0000000908099207 */ /* 0x000fe20004000000 */
[----:B------:R-:W1:Y:S04]  /*4830*/  SYNCS.PHASECHK.TRANS64.TRYWAIT P5, [UR7+0x68], R12 ;  /* 0x0000680cff0075a7 */ /* 0x000e6800080a1107 */
[----:B------:R-:W-:Y:S02]  /*4840*/  @!P1 IMAD.IADD R0, R9, 0x1, -R14 ;  /* 0x0000000109009824 */ /* 0x000fe400078e0a0e */
[----:B------:R-:W-:Y:S02]  /*4850*/  @!P1 IMAD.IADD R9, R14, 0x1, -R9 ;  /* 0x000000010e099824 */ /* 0x000fe400078e0a09 */
[----:B------:R-:W-:Y:S02]  /*4860*/  @!P1 IMAD R13, R0, R3, R13 ;  /* 0x00000003000d9224 */ /* 0x000fe400078e020d */
[----:B------:R-:W-:Y:S01]  /*4870*/  @!P1 IMAD R8, R9, R10, R8 ;  /* 0x0000000a09089224 */ /* 0x000fe200078e0208 */
[----:B-1----:R-:W-:Y:S06]  /*4880*/  @!P5 BRA `(.L_x_78) ;  /* 0x0000006c0078d947 */ /* 0x002fec0003800000 */
.L_x_162:
[----:B-1----:R-:W-:Y:S01]  /*4890*/  @!P4 IADD3 R3, P0, PT, R32, 0x580, RZ ;  /* 0x000005802003c810 */ /* 0x002fe20007f1e0ff */
[----:B------:R-:W-:Y:S01]  /*48a0*/  VOTEU.ALL UP1, P4 ;  /* 0x0000000000ff7886 */ /* 0x000fe20002020000 */
[----:B------:R-:W-:Y:S01]  /*48b0*/  UMOV UR18, 0x0 ;  /* 0x0000000000127882 */ /* 0x000fe20000000000 */
[----:B------:R-:W-:Y:S01]  /*48c0*/  UMOV UR19, 0x10000000 ;  /* 0x1000000000137882 */ /* 0x000fe20000000000 */
[----:B------:R-:W-:Y:S01]  /*48d0*/  @!P4 R2UR UR9, R3 ;  /* 0x000000000309c2ca */ /* 0x000fe200000e0000 */
[----:B------:R-:W-:Y:S01]  /*48e0*/  @!P4 IMAD.X R0, RZ, RZ, R33, P0 ;  /* 0x000000ffff00c224 */ /* 0x000fe200000e0621 */
[----:B------:R-:W-:Y:S01]  /*48f0*/  @!UP1 UIADD3 UR10, UPT, UPT, UR34, 0xc0, URZ ;  /* 0x000000c0220a9890 */ /* 0x000fe2000fffe0ff */
[----:B------:R-:W-:Y:S01]  /*4900*/  ISETP.NE.AND P0, PT, R30, 0x2, PT ;  /* 0x000000021e00780c */ /* 0x000fe20003f05270 */
[----:B------:R-:W-:Y:S01]  /*4910*/  UMOV UR11, UR35 ;  /* 0x00000023000b7c82 */ /* 0x000fe20008000000 */
[----:B------:R-:W-:Y:S01]  /*4920*/  UMOV UR12, UR52 ;  /* 0x00000034000c7c82 */ /* 0x000fe20008000000 */
[----:B------:R-:W-:Y:S01]  /*4930*/  @!P4 R2UR UR8, R0 ;  /* 0x000000000008c2ca */ /* 0x000fe200000e0000 */
[----:B------:R-:W-:Y:S01]  /*4940*/  IMAD.IADD R20, R8, 0x1, R154 ;  /* 0x0000000108147824 */ /* 0x000fe200078e029a */
[----:B------:R-:W-:Y:S01]  /*4950*/  @P3 R2UR UR52, R28 ;  /* 0x000000001c3432ca */ /* 0x000fe200000e0000 */
[----:B------:R-:W-:Y:S01]  /*4960*/  IMAD.IADD R21, R13, 0x1, R156 ;  /* 0x000000010d157824 */ /* 0x000fe200078e029c */
[----:B------:R-:W-:Y:S02]  /*4970*/  SEL R0, RZ, 0x1, P0 ;  /* 0x00000001ff007807 */ /* 0x000fe40000000000 */
[----:B------:R-:W-:Y:S01]  /*4980*/  LOP3.LUT R31, R31, 0x1, RZ, 0x3c, !PT ;  /* 0x000000011f1f7812 */ /* 0x000fe200078e3cff */
[----:B------:R-:W-:Y:S01]  /*4990*/  IMAD.U32 R10, RZ, RZ, UR9 ;  /* 0x00000009ff0a7e24 */ /* 0x000fe2000f8e00ff */
[----:B------:R-:W-:Y:S01]  /*49a0*/  @!UP1 UIADD3 UR9, UPT, UPT, UR7, 0x48, URZ ;  /* 0x0000004807099890 */ /* 0x000fe2000fffe0ff */
[----:B------:R-:W-:Y:S02]  /*49b0*/  LOP3.LUT R29, R29, R0, RZ, 0x3c, !PT ;  /* 0x000000001d1d7212 */ /* 0x000fe400078e3cff */
[----:B------:R-:W-:Y:S02]  /*49c0*/  SEL R30, R30, RZ, P0 ;  /* 0x000000ff1e1e7207 */ /* 0x000fe40000000000 */
[----:B------:R-:W-:Y:S01]  /*49d0*/  IMAD.U32 R11, RZ, RZ, UR8 ;  /* 0x00000008ff0b7e24 */ /* 0x000fe2000f8e00ff */
[----:B------:R-:W-:Y:S01]  /*49e0*/  @!P4 R2UR UR14, R10 ;  /* 0x000000000a0ec2ca */ /* 0x000fe200000e0000 */
[----:B------:R-:W-:Y:S01]  /*49f0*/  @!UP1 UIADD3 UR8, UPT, UPT, UR7, 0xc400, URZ ;  /* 0x0000c40007089890 */ /* 0x000fe2000fffe0ff */
[----:B------:R-:W-:Y:S02]  /*4a00*/  VOTEU.ALL UP1, P4 ;  /* 0x0000000000ff7886 */ /* 0x000fe40002020000 */
[----:B------:R-:W-:Y:S11]  /*4a10*/  @!P4 R2UR UR15, R11 ;  /* 0x000000000b0fc2ca */ /* 0x000ff600000e0000 */
[----:B------:R-:W-:Y:S02]  /*4a20*/  @!UPT UIADD3 URZ, UPT, UPT, URZ, URZ, URZ ;  /* 0x000000fffffff290 */ /* 0x000fe4000fffe0ff */
[----:B------:R2:W-:Y:S01]  /*4a30*/  @!UP1 UTMALDG.3D [UR8], [UR14], desc[UR18] ;  /* 0x000012080e0095b4 */ /* 0x0005e20008011000 */
[----:B------:R2:W-:Y:S01]  /*4a40*/  @!P4 SYNCS.ARRIVE.TRANS64.RED.A0TR RZ, [UR7+0x48], R23 ;  /* 0x00004817ffffc9a7 */ /* 0x0005e20008300407 */
[----:B------:R-:W-:Y:S01]  /*4a50*/  UPLOP3.LUT UP1, UPT, UPT, UPT, UPT, 0x80, 0x8 ;  /* 0x000000000008789c */ /* 0x000fe20003f2f070 */
[----:B------:R-:W-:Y:S01]  /*4a60*/  SYNCS.ARRIVE.TRANS64.RED.A1T0 RZ, [UR13], RZ ;  /* 0x000000ffffff79a7 */ /* 0x000fe2000810040d */
[----:B------:R-:W-:Y:S09]  /*4a70*/  @P3 BRA `(.L_x_79) ;  /* 0xfffffff000903947 */ /* 0x000ff2000383ffff */
[----:B------:R-:W-:-:S04]  /*4a80*/  SHF.L.U32 R3, R31, 0x1f, RZ ;  /* 0x0000001f1f037819 */ /* 0x000fc800000006ff */
[----:B------:R-:W1:Y:S02]  /*4a90*/  SYNCS.PHASECHK.TRANS64.TRYWAIT P0, [UR7+0x50], R3 ;  /* 0x00005003ff0075a7 */ /* 0x000e640008001107 */
[----:B-1----:R-:W-:Y:S05]  /*4aa0*/  @!P0 BRA `(.L_x_80) ;  /* 0x0000006c00088947 */ /* 0x002fea0003800000 */
.L_x_164:
[----:B------:R-:W3:Y:S02]  /*4ab0*/  SYNCS.PHASECHK.TRANS64.TRYWAIT P0, [UR7+0x58], R3 ;  /* 0x00005803ff0075a7 */ /* 0x000ee40008001107 */
[----:B---3--:R-:W-:Y:S05]  /*4ac0*/  @!P0 BRA `(.L_x_81) ;  /* 0x0000006c00188947 */ /* 0x008fea0003800000 */
.L_x_166:
[----:B------:R-:W3:Y:S02]  /*4ad0*/  SYNCS.PHASECHK.TRANS64.TRYWAIT P0, [UR7+0x60], R3 ;  /* 0x00006003ff0075a7 */ /* 0x000ee40008001107 */
[----:B---3--:R-:W-:Y:S05]  /*4ae0*/  @!P0 BRA `(.L_x_82) ;  /* 0x0000006c00288947 */ /* 0x008fea0003800000 */
.L_x_168:
[----:B-1----:R-:W-:-:S07]  /*4af0*/  MOV R0, UR7 ;  /* 0x0000000700007c02 */ /* 0x002fce0008000f00 */
.L_x_83:
[----:B-1----:R-:W-:-:S04]  /*4b00*/  SHF.L.U32 R3, R31, 0x1f, RZ ;  /* 0x0000001f1f037819 */ /* 0x002fc800000006ff */
[----:B------:R1:W3:Y:S03]  /*4b10*/  SYNCS.PHASECHK.TRANS64.TRYWAIT P0, [R0+URZ+0x68], R3 ;  /* 0x00006803000075a7 */ /* 0x0002e600080011ff */
[----:B---3--:R-:W-:Y:S05]  /*4b20*/  @!P0 NANOSLEEP.SYNCS 0x989680 ;  /* 0x009896800000895d */ /* 0x008fea0003900000 */
[----:B------:R-:W3:Y:S02]  /*4b30*/  @!P0 SYNCS.PHASECHK.TRANS64 P0, [R0+URZ+0x68], R3 ;  /* 0x00006803000085a7 */ /* 0x000ee400080010ff */
[----:B--23--:R-:W-:Y:S05]  /*4b40*/  @P0 EXIT ;  /* 0x000000000000094d */ /* 0x00cfea0003800000 */
[----:B------:R-:W-:Y:S05]  /*4b50*/  BRA `(.L_x_83) ;  /* 0xfffffffc00e87947 */ /* 0x000fea000383ffff */
.L_x_68:
[----:B------:R-:W-:-:S06]  /*4b60*/  UISETP.GE.AND UP1, UPT, UR8, 0x4, UPT ;  /* 0x000000040800788c */ /* 0x000fcc000bf26270 */
[----:B------:R-:W-:-:S13]  /*4b70*/  PLOP3.LUT P0, PT, PT, PT, UP1, 0x80, 0x8 ;  /* 0x000000000008781c */ /* 0x000fda0003f0f018 */
[----:B------:R-:W-:Y:S05]  /*4b80*/  @!P0 EXIT ;  /* 0x000000000000894d */ /* 0x000fea0003800000 */
[----:B------:R-:W-:Y:S01]  /*4b90*/  BAR.SYNC.DEFER_BLOCKING 0x6, 0xa0 ;  /* 0x0182800000007b1d */ /* 0x000fe20000010000 */
[C---:B------:R-:W-:Y:S01]  /*4ba0*/  IMAD.SHL.U32 R3, R170.reuse, 0x40, RZ ;  /* 0x00000040aa037824 */ /* 0x040fe200078e00ff */
[C---:B------:R-:W-:Y:S01]  /*4bb0*/  LOP3.LUT R161, R170.reuse, 0x1, RZ, 0xc0, !PT ;  /* 0x00000001aaa17812 */ /* 0x040fe200078ec0ff */
[C---:B------:R-:W-:Y:S02]  /*4bc0*/  IMAD.U32 R79, R170.reuse, 0x10000, RZ ;  /* 0x00010000aa4f7824 */ /* 0x040fe400078e00ff */
[----:B------:R-:W-:Y:S02]  /*4bd0*/  HFMA2 R167, -RZ, RZ, 0, 5.9604644775390625e-08 ;  /* 0x00000001ffa77431 */ /* 0x000fe400000001ff */
[C---:B------:R-:W-:Y:S01]  /*4be0*/  IMAD.SHL.U32 R160, R170.reuse, 0x8, RZ ;  /* 0x00000008aaa07824 */ /* 0x040fe200078e00ff */
[----:B------:R-:W-:Y:S01]  /*4bf0*/  UMOV UR36, 0x400 ;  /* 0x0000040000247882 */ /* 0x000fe20000000000 */
[----:B------:R-:W1:Y:S01]  /*4c00*/  LDC R159, c[0x0][0x370] ;  /* 0x0000dc00ff9f7b82 */ /* 0x000e620000000800 */
[----:B------:R-:W-:Y:S01]  /*4c10*/  ULEA UR36, UR37, UR36, 0x18 ;  /* 0x0000002425247291 */ /* 0x000fe2000f8ec0ff */
[----:B------:R-:W-:Y:S01]  /*4c20*/  ISETP.NE.U32.AND P0, PT, R161, 0x1, PT ;  /* 0x00000001a100780c */ /* 0x000fe20003f05070 */
[----:B------:R-:W-:Y:S01]  /*4c30*/  IMAD.MOV.U32 R169, RZ, RZ, 0x2 ;  /* 0x00000002ffa97424 */ /* 0x000fe200078e00ff */
[----:B------:R-:W-:Y:S01]  /*4c40*/  LOP3.LUT R5, R3, 0x1c0, RZ, 0xc0, !PT ;  /* 0x000001c003057812 */ /* 0x000fe200078ec0ff */
[----:B------:R-:W-:Y:S01]  /*4c50*/  UIADD3 UR4, UPT, UPT, UR36, 0x400, URZ ;  /* 0x0000040024047890 */ /* 0x000fe2000fffe0ff */
[----:B------:R-:W-:Y:S01]  /*4c60*/  LOP3.LUT R79, R79, 0x600000, RZ, 0xc0, !PT ;  /* 0x006000004f4f7812 */ /* 0x000fe200078ec0ff */
[----:B------:R-:W-:Y:S01]  /*4c70*/  IMAD.MOV.U32 R168, RZ, RZ, 0x4 ;  /* 0x00000004ffa87424 */ /* 0x000fe200078e00ff */
[----:B------:R-:W2:Y:S01]  /*4c80*/  LDC R74, c[0x0][0xb0c] ;  /* 0x0002c300ff4a7b82 */ /* 0x000ea20000000800 */
[----:B------:R-:W-:Y:S01]  /*4c90*/  R2P PR, R170, 0x6 ;  /* 0x00000006aa007804 */ /* 0x000fe20000000000 */
[----:B------:R-:W-:Y:S01]  /*4ca0*/  IMAD.MOV.U32 R76, RZ, RZ, RZ ;  /* 0x000000ffff4c7224 */ /* 0x000fe200078e00ff */
[----:B------:R-:W-:Y:S01]  /*4cb0*/  LOP3.LUT R160, R5, 0x38, R160, 0xf8, !PT ;  /* 0x0000003805a07812 */ /* 0x000fe200078ef8a0 */
[----:B------:R-:W-:Y:S01]  /*4cc0*/  IMAD.MOV.U32 R166, RZ, RZ, RZ ;  /* 0x000000ffffa67224 */ /* 0x000fe200078e00ff */
[----:B------:R-:W-:Y:S01]  /*4cd0*/  P2R R2, PR, RZ, 0x1 ;  /* 0x00000001ff027803 */ /* 0x000fe20000000000 */
[----:B------:R-:W-:Y:S01]  /*4ce0*/  IMAD.MOV.U32 R173, RZ, RZ, RZ ;  /* 0x000000ffffad7224 */ /* 0x000fe200078e00ff */
[----:B------:R-:W-:Y:S01]  /*4cf0*/  LOP3.LUT R160, R160, 0x1e00, R3, 0xf8, !PT ;  /* 0x00001e00a0a07812 */ /* 0x000fe200078ef803 */
[----:B------:R-:W4:Y:S01]  /*4d00*/  LDC R157, c[0x0][0xb20] ;  /* 0x0002c800ff9d7b82 */ /* 0x000f220000000800 */
[----:B------:R-:W3:Y:S01]  /*4d10*/  LDS R0, [UR36+0x110] ;  /* 0x00011024ff007984 */ /* 0x000ee20008000800 */
[----:B------:R-:W-:Y:S01]  /*4d20*/  LOP3.LUT R170, R170, 0x60, RZ, 0xc0, !PT ;  /* 0x00000060aaaa7812 */ /* 0x000fe200078ec0ff */
[----:B------:R-:W-:Y:S01]  /*4d30*/  IMAD.U32 R163, RZ, RZ, UR4 ;  /* 0x00000004ffa37e24 */ /* 0x000fe2000f8e00ff */
[----:B------:R-:W-:Y:S01]  /*4d40*/  MOV R165, RZ ;  /* 0x000000ff00a57202 */ /* 0x000fe20000000f00 */
[----:B------:R-:W1:Y:S01]  /*4d50*/  LDCU.64 UR54, c[0x0][0x348] ;  /* 0x00006900ff3677ac */ /* 0x000e620008000a00 */
[----:B------:R-:W-:-:S02]  /*4d60*/  SEL R169, R169, 0xfffffffe, !P1 ;  /* 0xfffffffea9a97807 */ /* 0x000fc40004800000 */
[----:B------:R-:W1:Y:S01]  /*4d70*/  LDC R73, c[0x0][0xb30] ;  /* 0x0002cc00ff497b82 */ /* 0x000e620000000800 */
[----:B------:R-:W-:Y:S01]  /*4d80*/  SEL R168, R168, 0xfffffffc, !P2 ;  /* 0xfffffffca8a87807 */ /* 0x000fe20005000000 */
[----:B------:R-:W1:Y:S01]  /*4d90*/  LDCU.64 UR38, c[0x0][0x888] ;  /* 0x00011100ff2677ac */ /* 0x000e620008000a00 */
[----:B------:R-:W1:Y:S05]  /*4da0*/  LDCU.64 UR44, c[0x0][0x890] ;  /* 0x00011200ff2c77ac */ /* 0x000e6a0008000a00 */
[----:B------:R-:W1:Y:S01]  /*4db0*/  LDC.64 R152, c[0x0][0xb10] ;  /* 0x0002c400ff987b82 */ /* 0x000e620000000a00 */
[----:B------:R-:W-:Y:S01]  /*4dc0*/  UMOV UR48, URZ ;  /* 0x000000ff00307c82 */ /* 0x000fe20008000000 */
[----:B------:R-:W-:-:S06]  /*4dd0*/  UMOV UR50, URZ ;  /* 0x000000ff00327c82 */ /* 0x000fcc0008000000 */
[----:B------:R-:W1:Y:S08]  /*4de0*/  LDC.64 R70, c[0x0][0xb18] ;  /* 0x0002c600ff467b82 */ /* 0x000e700000000a00 */
[----:B------:R-:W1:Y:S08]  /*4df0*/  LDC.64 R68, c[0x0][0xb28] ;  /* 0x0002ca00ff447b82 */ /* 0x000e700000000a00 */
[----:B------:R-:W1:Y:S01]  /*4e00*/  LDC.64 R150, c[0x0][0x8b0] ;  /* 0x00022c00ff967b82 */ /* 0x000e620000000a00 */
[----:B---3--:R-:W-:-:S07]  /*4e10*/  IMAD.IADD R79, R0, 0x1, R79 ;  /* 0x00000001004f7824 */ /* 0x008fce00078e024f */
[----:B------:R-:W3:Y:S08]  /*4e20*/  LDC.64 R148, c[0x0][0x8a8] ;  /* 0x00022a00ff947b82 */ /* 0x000ef00000000a00 */
[----:B--2-4-:R-:W1:Y:S02]  /*4e30*/  LDC R158, c[0x0][0x374] ;  /* 0x0000dd00ff9e7b82 */ /* 0x014e640000000800 */
.L_x_127:
[----:B------:R-:W-:Y:S02]  /*4e40*/  LEA R0, R173, UR36, 0x3 ;  /* 0x00000024ad007c11 */ /* 0x000fe4000f8e18ff */
[----:B------:R-:W-:Y:S02]  /*4e50*/  SHF.L.U32 R3, R165, 0x1f, RZ ;  /* 0x0000001fa5037819 */ /* 0x000fe400000006ff */
[----:B-1----:R-:W-:Y:S02]  /*4e60*/  LEA R16, R173, UR36, 0x4 ;  /* 0x00000024ad107c11 */ /* 0x002fe4000f8e20ff */
[----:B------:R-:W2:Y:S02]  /*4e70*/  SYNCS.PHASECHK.TRANS64.TRYWAIT P0, [R0+URZ+0x80], R3 ;  /* 0x00008003000075a7 */ /* 0x000ea400080011ff */
[----:B--23--:R-:W-:Y:S05]  /*4e80*/  @!P0 BRA `(.L_x_84) ;  /* 0x0000006800588947 */ /* 0x00cfea0003800000 */
.L_x_169:
[----:B------:R-:W4:Y:S01]  /*4e90*/  LDC.64 R12, c[0x0][0xb10] ;  /* 0x0002c400ff0c7b82 */ /* 0x000f220000000a00 */
[----:B------:R-:W3:Y:S01]  /*4ea0*/  LDS.128 R16, [R16+0xf0] ;  /* 0x0000f00010107984 */ /* 0x000ee20000000c00 */
[----:B-1----:R-:W-:Y:S01]  /*4eb0*/  ISETP.NE.AND P1, PT, R73, 0x1, PT ;  /* 0x000000014900780c */ /* 0x002fe20003f25270 */
[----:B--2---:R-:W-:Y:S01]  /*4ec0*/  VIADD R0, R0, 0x90 ;  /* 0x0000009000007836 */ /* 0x004fe20000000000 */
[----:B------:R-:W-:Y:S04]  /*4ed0*/  ISETP.GE.AND P0, PT, R72, 0x1, PT ;  /* 0x000000014800780c */ /* 0x000fe80003f06270 */
[----:B------:R-:W1:Y:S01]  /*4ee0*/  LDC.64 R10, c[0x0][0xb18] ;  /* 0x0002c600ff0a7b82 */ /* 0x000e620000000a00 */
[----:B------:R-:W-:Y:S01]  /*4ef0*/  PRMT R0, RZ, 0x654, R0 ;  /* 0x00000654ff007816 */ /* 0x000fe20000000000 */
[----:B------:R-:W-:Y:S01]  /*4f00*/  @!PT LDS RZ, [RZ] ;  /* 0x00000000fffff984 */ /* 0x000fe20000000800 */
[----:B------:R-:W-:Y:S01]  /*4f10*/  @!PT LDS RZ, [RZ] ;  /* 0x00000000fffff984 */ /* 0x000fe20000000800 */
[----:B------:R-:W-:Y:S01]  /*4f20*/  @!PT LDS RZ, [RZ] ;  /* 0x00000000fffff984 */ /* 0x000fe20000000800 */
[----:B------:R-:W-:Y:S01]  /*4f30*/  @!PT LDS RZ, [RZ] ;  /* 0x00000000fffff984 */ /* 0x000fe20000000800 */
[----:B------:R2:W-:Y:S06]  /*4f40*/  MEMBAR.ALL.CTA ;  /* 0x0000000000007992 */ /* 0x0005ec0000008000 */
[----:B--2---:R-:W2:Y:S01]  /*4f50*/  FENCE.VIEW.ASYNC.S ;  /* 0x00000000000073c6 */ /* 0x004ea20000000000 */
[----:B------:R-:W1:Y:S08]  /*4f60*/  @!P1 LDC R14, c[0x0][0xb20] ;  /* 0x0002c800ff0e9b82 */ /* 0x000e700000000800 */
[----:B------:R-:W1:Y:S01]  /*4f70*/  @!P1 LDC R9, c[0x0][0xb0c] ;  /* 0x0002c300ff099b82 */ /* 0x000e620000000800 */
[----:B--2---:R2:W-:Y:S01]  /*4f80*/  SYNCS.ARRIVE.TRANS64.RED.A1T0 RZ, [R0+URZ], RZ ;  /* 0x000000ff00ff79a7 */ /* 0x0045e200081004ff */
[----:B---3--:R-:W-:Y:S04]  /*4f90*/  LOP3.LUT P4, RZ, R18, 0x1, RZ, 0xc0, !PT ;  /* 0x0000000112ff7812 */ /* 0x008fe8000788c0ff */
[----:B------:R-:W-:Y:S09]  /*4fa0*/  P2R R171, PR, RZ, 0x10 ;  /* 0x00000010ffab7803 */ /* 0x000ff20000000000 */
[----:B------:R-:W-:Y:S02]  /*4fb0*/  @P4 MOV R77, R16 ;  /* 0x00000010004d4202 */ /* 0x000fe40000000f00 */
[----:B------:R-:W-:Y:S01]  /*4fc0*/  @P4 LOP3.LUT R75, R17, 0xffff, RZ, 0xc0, !PT ;  /* 0x0000ffff114b4812 */ /* 0x000fe200078ec0ff */
[----:B--2-4-:R-:W-:Y:S06]  /*4fd0*/  @!P0 BRA `(.L_x_85) ;  /* 0x0000000000a48947 */ /* 0x014fec0003800000 */
[----:B------:R-:W-:Y:S01]  /*4fe0*/  IMAD.HI.U32 R24, R158, R71, RZ ;  /* 0x000000479e187227 */ /* 0x000fe200078e00ff */
[----:B------:R-:W-:Y:S02]  /*4ff0*/  ISETP.NE.AND P0, PT, R70, 0x1, PT ;  /* 0x000000014600780c */ /* 0x000fe40003f05270 */
[----:B------:R-:W-:Y:S01]  /*5000*/  ISETP.NE.AND P2, PT, R72, 0x1, PT ;  /* 0x000000014800780c */ /* 0x000fe20003f45270 */
[-C--:B------:R-:W-:Y:S01]  /*5010*/  IMAD.HI.U32 R22, R159, R152.reuse, RZ ;  /* 0x000000989f167227 */ /* 0x080fe200078e00ff */
[----:B------:R-:W-:Y:S02]  /*5020*/  SHF.R.U32.HI R23, RZ, R157, R24 ;  /* 0x0000009dff177219 */ /* 0x000fe40000011618 */
[----:B------:R-:W-:Y:S01]  /*5030*/  ISETP.NE.AND P3, PT, R74, 0x1, PT ;  /* 0x000000014a00780c */ /* 0x000fe20003f65270 */
[----:B------:R-:W-:Y:S01]  /*5040*/  IMAD.HI.U32 R28, R75, R71, RZ ;  /* 0x000000474b1c7227 */ /* 0x000fe200078e00ff */
[----:B------:R-:W-:Y:S02]  /*5050*/  SHF.R.U32.HI R22, RZ, R153, R22 ;  /* 0x00000099ff167219 */ /* 0x000fe40000011616 */
[----:B------:R-:W-:Y:S01]  /*5060*/  SEL R3, R158, R23, !P0 ;  /* 0x000000179e037207 */ /* 0x000fe20004000000 */
[----:B------:R-:W-:Y:S01]  /*5070*/  IMAD.HI.U32 R26, R77, R152, RZ ;  /* 0x000000984d1a7227 */ /* 0x000fe200078e00ff */
[----:B------:R-:W-:Y:S03]  /*5080*/  SEL R7, R159, R22, !P3 ;  /* 0x000000169f077207 */ /* 0x000fe60005800000 */
[-C--:B------:R-:W-:Y:S01]  /*5090*/  IMAD.HI.U32 R22, R3, R68.reuse, RZ ;  /* 0x0000004403167227 */ /* 0x080fe200078e00ff */
[----:B------:R-:W-:Y:S03]  /*50a0*/  SHF.R.U32.HI R26, RZ, R153, R26 ;  /* 0x00000099ff1a7219 */ /* 0x000fe6000001161a */
[----:B------:R-:W-:Y:S01]  /*50b0*/  IMAD.HI.U32 R24, R7, R68, RZ ;  /* 0x0000004407187227 */ /* 0x000fe200078e00ff */
[----:B------:R-:W-:Y:S02]  /*50c0*/  @P2 SHF.R.U32.HI R3, RZ, R69, R22 ;  /* 0x00000045ff032219 */ /* 0x000fe40000011616 */
[----:B------:R-:W-:Y:S02]  /*50d0*/  SHF.R.U32.HI R22, RZ, R157, R28 ;  /* 0x0000009dff167219 */ /* 0x000fe4000001161c */
[----:B------:R-:W-:Y:S01]  /*50e0*/  @P2 SHF.R.U32.HI R7, RZ, R69, R24 ;  /* 0x00000045ff072219 */ /* 0x000fe20000011618 */
[C---:B------:R-:W-:Y:S01]  /*50f0*/  IMAD R2, R72.reuse, R3, RZ ;  /* 0x0000000348027224 */ /* 0x040fe200078e02ff */
[----:B------:R-:W-:Y:S02]  /*5100*/  SEL R5, R75, R22, !P0 ;  /* 0x000000164b057207 */ /* 0x000fe40004000000 */
[----:B------:R-:W-:Y:S01]  /*5110*/  SEL R3, R77, R26, !P3 ;  /* 0x0000001a4d037207 */ /* 0x000fe20005800000 */
[----:B------:R-:W-:Y:S01]  /*5120*/  IMAD R4, R72, R7, RZ ;  /* 0x0000000748047224 */ /* 0x000fe200078e02ff */
[C---:B------:R-:W-:Y:S01]  /*5130*/  ISETP.GE.AND P0, PT, R5.reuse, R2, PT ;  /* 0x000000020500720c */ /* 0x040fe20003f06270 */
[----:B------:R-:W-:Y:S03]  /*5140*/  IMAD.HI.U32 R6, R5, R68, RZ ;  /* 0x0000004405067227 */ /* 0x000fe600078e00ff */
[----:B------:R-:W-:Y:S01]  /*5150*/  ISETP.GE.OR P0, PT, R3, R4, P0 ;  /* 0x000000040300720c */ /* 0x000fe20000706670 */
[----:B------:R-:W-:Y:S01]  /*5160*/  IMAD.MOV R4, RZ, RZ, -R3 ;  /* 0x000000ffff047224 */ /* 0x000fe200078e0a03 */
[-C--:B------:R-:W-:Y:S03]  /*5170*/  SHF.R.U32.HI R6, RZ, R69.reuse, R6 ;  /* 0x00000045ff067219 */ /* 0x080fe60000011606 */
[----:B------:R-:W-:Y:S01]  /*5180*/  IMAD R77, R74, R4, R77 ;  /* 0x000000044a4d7224 */ /* 0x000fe200078e024d */
[----:B------:R-:W-:Y:S05]  /*5190*/  SEL R15, R5, R6, !P2 ;  /* 0x00000006050f7207 */ /* 0x000fea0005000000 */
[----:B------:R-:W-:Y:S02]  /*51a0*/  IMAD.MOV R6, RZ, RZ, -R15 ;  /* 0x000000ffff067224 */ /* 0x000fe400078e0a0f */
[C---:B------:R-:W-:Y:S04]  /*51b0*/  @!P0 IMAD.HI.U32 R2, R3.reuse, R68, RZ ;  /* 0x0000004403028227 */ /* 0x040fe800078e00ff */
[----:B------:R-:W-:Y:S01]  /*51c0*/  IMAD R6, R72, R6, R5 ;  /* 0x0000000648067224 */ /* 0x000fe200078e0205 */
[----:B------:R-:W-:Y:S04]  /*51d0*/  @!P0 SHF.R.U32.HI R2, RZ, R69, R2 ;  /* 0x00000045ff028219 */ /* 0x000fe80000011602 */
[----:B------:R-:W-:Y:S02]  /*51e0*/  @!P0 SEL R0, R3, R2, !P2 ;  /* 0x0000000203008207 */ /* 0x000fe40005000000 */
[----:B------:R-:W-:Y:S02]  /*51f0*/  IADD3 R2, PT, PT, -R5, RZ, RZ ;  /* 0x000000ff05027210 */ /* 0x000fe40007ffe1ff */
[----:B------:R-:W-:Y:S01]  /*5200*/  @!P0 IADD3 R8, PT, PT, R15, -R0, RZ ;  /* 0x800000000f088210 */ /* 0x000fe20007ffe0ff */
[----:B------:R-:W-:Y:S02]  /*5210*/  @!P0 IMAD R0, R7, R6, R0 ;  /* 0x0000000607008224 */ /* 0x000fe400078e0200 */
[----:B------:R-:W-:Y:S02]  /*5220*/  IMAD R75, R70, R2, R75 ;  /* 0x00000002464b7224 */ /* 0x000fe400078e024b */
[----:B------:R-:W-:Y:S02]  /*5230*/  @!P0 IMAD R5, R8, R72, R3 ;  /* 0x0000004808058224 */ /* 0x000fe400078e0203 */
[----:B------:R-:W-:Y:S04]  /*5240*/  @!P0 IMAD.MOV.U32 R3, RZ, RZ, R0 ;  /* 0x000000ffff038224 */ /* 0x000fe800078e0000 */
[----:B------:R-:W-:Y:S02]  /*5250*/  IMAD R77, R3, R74, R77 ;  /* 0x0000004a034d7224 */ /* 0x000fe400078e024d */
[----:B------:R-:W-:Y:S07]  /*5260*/  IMAD R75, R5, R70, R75 ;  /* 0x00000046054b7224 */ /* 0x000fee00078e024b */
.L_x_85:
[----:B-1----:R-:W-:Y:S01]  /*5270*/  @!P1 ISETP.NE.AND P0, PT, R10, 0x1, PT ;  /* 0x000000010a00980c */ /* 0x002fe20003f05270 */
[----:B------:R-:W-:Y:S01]  /*5280*/  @!P1 IMAD.HI.U32 R3, R75, R11, RZ ;  /* 0x0000000b4b039227 */ /* 0x000fe200078e00ff */
[----:B------:R-:W-:Y:S01]  /*5290*/  R2UR UR42, R21 ;  /* 0x00000000152a72ca */ /* 0x000fe200000e0000 */
[----:B------:R-:W-:Y:S01]  /*52a0*/  BSSY.RECONVERGENT B6, `(.L_x_86) ;  /* 0x0000031000067945 */ /* 0x000fe20003800200 */
[----:B------:R-:W-:Y:S01]  /*52b0*/  R2UR UR41, R20 ;  /* 0x00000000142972ca */ /* 0x000fe200000e0000 */
[----:B------:R-:W-:Y:S01]  /*52c0*/  @!P1 IMAD.HI.U32 R0, R77, R12, RZ ;  /* 0x0000000c4d009227 */ /* 0x000fe200078e00ff */
[----:B------:R-:W-:Y:S02]  /*52d0*/  @!P1 SHF.R.U32.HI R2, RZ, R14, R3 ;  /* 0x0000000eff029219 */ /* 0x000fe40000011603 */
[----:B------:R-:W-:Y:S01]  /*52e0*/  @!P1 ISETP.NE.AND P2, PT, R9, 0x1, PT ;  /* 0x000000010900980c */ /* 0x000fe20003f45270 */
[----:B------:R-:W-:Y:S01]  /*52f0*/  VIADD R173, R173, 0x1 ;  /* 0x00000001adad7836 */ /* 0x000fe20000000000 */
[----:B------:R-:W-:Y:S02]  /*5300*/  @!P1 SEL R2, R75, R2, !P0 ;  /* 0x000000024b029207 */ /* 0x000fe40004000000 */
[----:B------:R-:W-:Y:S02]  /*5310*/  @!P1 SHF.R.U32.HI R0, RZ, R13, R0 ;  /* 0x0000000dff009219 */ /* 0x000fe40000011600 */
[----:B------:R-:W-:Y:S01]  /*5320*/  LOP3.LUT P0, RZ, R163, 0x3f0, RZ, 0xc0, !PT ;  /* 0x000003f0a3ff7812 */ /* 0x000fe2000780c0ff */
[----:B------:R-:W-:Y:S01]  /*5330*/  USHF.L.U32 UR42, UR42, 0x7, URZ ;  /* 0x000000072a2a7899 */ /* 0x000fe200080006ff */
[----:B------:R-:W-:Y:S01]  /*5340*/  @!P1 SEL R3, R77, R0, !P2 ;  /* 0x000000004d039207 */ /* 0x000fe20005000000 */
[----:B------:R-:W-:Y:S01]  /*5350*/  USHF.L.U32 UR41, UR41, 0x8, URZ ;  /* 0x0000000829297899 */ /* 0x000fe200080006ff */
[----:B------:R-:W-:Y:S03]  /*5360*/  @P4 SHF.R.U32.HI R164, RZ, 0x10, R17 ;  /* 0x00000010ffa44819 */ /* 0x000fe60000011611 */
[----:B------:R-:W-:Y:S02]  /*5370*/  @!P1 IMAD.IADD R0, R2, 0x1, -R3 ;  /* 0x0000000102009824 */ /* 0x000fe400078e0a03 */
[----:B------:R-:W-:Y:S02]  /*5380*/  @!P1 IMAD.IADD R2, R3, 0x1, -R2 ;  /* 0x0000000103029824 */ /* 0x000fe400078e0a02 */
[----:B------:R-:W-:Y:S02]  /*5390*/  @!P1 IMAD R77, R0, R9, R77 ;  /* 0x00000009004d9224 */ /* 0x000fe400078e024d */
[----:B------:R-:W-:Y:S01]  /*53a0*/  @!P1 IMAD R75, R2, R10, R75 ;  /* 0x0000000a024b9224 */ /* 0x000fe200078e024b */
[----:B------:R-:W-:Y:S06]  /*53b0*/  @!P0 BRA `(.L_x_87) ;  /* 0x00000000007c8947 */ /* 0x000fec0003800000 */
[----:B------:R-:W1:Y:S01]  /*53c0*/  LDCU.64 UR8, c[0x4][0x80] ;  /* 0x01001000ff0877ac */ /* 0x000e620008000a00 */
[----:B------:R-:W-:Y:S01]  /*53d0*/  MOV R2, 0x0 ;  /* 0x0000000000027802 */ /* 0x000fe20000000f00 */
[----:B------:R-:W-:Y:S02]  /*53e0*/  HFMA2 R12, -RZ, RZ, 0, 5.9604644775390625e-08 ;  /* 0x00000001ff0c7431 */ /* 0x000fe400000001ff */
[----:B------:R-:W-:Y:S01]  /*53f0*/  IMAD.MOV.U32 R8, RZ, RZ, 0x70 ;  /* 0x00000070ff087424 */ /* 0x000fe200078e00ff */
[----:B------:R2:W3:Y:S01]  /*5400*/  LDC.64 R14, c[0x4][R2] ;  /* 0x01000000020e7b82 */ /* 0x0004e20000000a00 */
[----:B------:R-:W4:Y:S01]  /*5410*/  LDCU.64 UR6, c[0x4][0x88] ;  /* 0x01001100ff0677ac */ /* 0x000f220008000a00 */
[----:B------:R-:W-:Y:S01]  /*5420*/  IMAD.MOV.U32 R13, RZ, RZ, RZ ;  /* 0x000000ffff0d7224 */ /* 0x000fe200078e00ff */
[----:B------:R-:W2:Y:S01]  /*5430*/  LDCU.64 UR4, c[0x4][0x8] ;  /* 0x01000100ff0477ac */ /* 0x000ea20008000a00 */
[----:B-1----:R-:W-:Y:S01]  /*5440*/  MOV R5, UR9 ;  /* 0x0000000900057c02 */ /* 0x002fe20008000f00 */
[----:B------:R-:W-:Y:S01]  /*5450*/  IMAD.U32 R4, RZ, RZ, UR8 ;  /* 0x00000008ff047e24 */ /* 0x000fe2000f8e00ff */
[----:B----4-:R-:W-:Y:S01]  /*5460*/  MOV R7, UR7 ;  /* 0x0000000700077c02 */ /* 0x010fe20008000f00 */
[----:B------:R-:W-:Y:S01]  /*5470*/  IMAD.U32 R6, RZ, RZ, UR6 ;  /* 0x00000006ff067e24 */ /* 0x000fe2000f8e00ff */
[----:B--2---:R-:W-:Y:S01]  /*5480*/  MOV R11, UR5 ;  /* 0x00000005000b7c02 */ /* 0x004fe20008000f00 */
[----:B------:R-:W-:Y:S02]  /*5490*/  IMAD.U32 R10, RZ, RZ, UR4 ;  /* 0x00000004ff0a7e24 */ /* 0x000fe4000f8e00ff */
[----:B------:R-:W-:Y:S07]  /*54a0*/  LEPC R20, `(.L_x_88) ;  /* 0x000000001014794e */ /* 0x000fee0000000000 */
[----:B---3-5:R-:W-:Y:S05]  /*54b0*/  CALL.ABS.NOINC R14 ;  /* 0x000000000e007343 */ /* 0x028fea0003c00000 */
.L_x_88:
[----:B------:R-:W1:Y:S01]  /*54c0*/  LDCU.64 UR8, c[0x4][0x80] ;  /* 0x01001000ff0877ac */ /* 0x000e620008000a00 */
[----:B------:R-:W2:Y:S01]  /*54d0*/  LDC.64 R2, c[0x4][R2] ;  /* 0x0100000002027b82 */ /* 0x000ea20000000a00 */
[----:B------:R-:W-:Y:S02]  /*54e0*/  HFMA2 R12, -RZ, RZ, 0, 5.9604644775390625e-08 ;  /* 0x00000001ff0c7431 */ /* 0x000fe400000001ff */
[----:B------:R-:W-:Y:S02]  /*54f0*/  IMAD.MOV.U32 R8, RZ, RZ, 0x70 ;  /* 0x00000070ff087424 */ /* 0x000fe400078e00ff */
[----:B------:R-:W-:Y:S01]  /*5500*/  IMAD.MOV.U32 R13, RZ, RZ, RZ ;  /* 0x000000ffff0d7224 */ /* 0x000fe200078e00ff */
[----:B------:R-:W3:Y:S01]  /*5510*/  LDCU.64 UR6, c[0x4][0x88] ;  /* 0x01001100ff0677ac */ /* 0x000ee20008000a00 */
[----:B------:R-:W4:Y:S01]  /*5520*/  LDCU.64 UR4, c[0x4][0x8] ;  /* 0x01000100ff0477ac */ /* 0x000f220008000a00 */
[----:B-1----:R-:W-:Y:S02]  /*5530*/  MOV R4, UR8 ;  /* 0x0000000800047c02 */ /* 0x002fe40008000f00 */
[----:B------:R-:W-:Y:S02]  /*5540*/  MOV R5, UR9 ;  /* 0x0000000900057c02 */ /* 0x000fe40008000f00 */
[----:B---3--:R-:W-:Y:S01]  /*5550*/  MOV R7, UR7 ;  /* 0x0000000700077c02 */ /* 0x008fe20008000f00 */
[----:B------:R-:W-:Y:S01]  /*5560*/  IMAD.U32 R6, RZ, RZ, UR6 ;  /* 0x00000006ff067e24 */ /* 0x000fe2000f8e00ff */
[----:B----4-:R-:W-:Y:S01]  /*5570*/  MOV R11, UR5 ;  /* 0x00000005000b7c02 */ /* 0x010fe20008000f00 */
[----:B------:R-:W-:Y:S02]  /*5580*/  IMAD.U32 R10, RZ, RZ, UR4 ;  /* 0x00000004ff0a7e24 */ /* 0x000fe4000f8e00ff */
[----:B------:R-:W-:Y:S07]  /*5590*/  LEPC R20, `(.L_x_87) ;  /* 0x000000001014794e */ /* 0x000fee0000000000 */
[----:B--2---:R-:W-:Y:S05]  /*55a0*/  CALL.ABS.NOINC R2 ;  /* 0x0000000002007343 */ /* 0x004fea0003c00000 */
.L_x_87:
[----:B------:R-:W-:Y:S05]  /*55b0*/  BSYNC.RECONVERGENT B6 ;  /* 0x0000000000067941 */ /* 0x000fea0003800200 */
.L_x_86:
[----:B------:R-:W-:Y:S01]  /*55c0*/  ISETP.NE.U32.AND P4, PT, R150, RZ, PT ;  /* 0x000000ff9600720c */ /* 0x000fe20003f85070 */
[----:B------:R-:W-:Y:S01]  /*55d0*/  UISETP.NE.AND UP2, UPT, UR49, URZ, UPT ;  /* 0x000000ff3100728c */ /* 0x000fe2000bf45270 */
[----:B------:R-:W-:Y:S01]  /*55e0*/  ISETP.NE.U32.AND P2, PT, RZ, UR38, PT ;  /* 0x00000026ff007c0c */ /* 0x000fe2000bf45070 */
[----:B------:R-:W-:Y:S01]  /*55f0*/  UISETP.NE.U32.AND UP1, UPT, UR44, URZ, UPT ;  /* 0x000000ff2c00728c */ /* 0x000fe2000bf25070 */
[----:B------:R-:W-:Y:S01]  /*5600*/  ISETP.NE.AND.EX P4, PT, R151, RZ, PT, P4 ;  /* 0x000000ff9700720c */ /* 0x000fe20003f85340 */
[----:B------:R-:W-:Y:S01]  /*5610*/  UPLOP3.LUT UP0, UPT, UPT, UPT, UPT, 0x40, 0x4 ;  /* 0x000000000004789c */ /* 0x000fe20003f0e870 */
[----:B------:R-:W-:Y:S01]  /*5620*/  ISETP.NE.AND.EX P2, PT, RZ, UR39, PT, P2 ;  /* 0x00000027ff007c0c */ /* 0x000fe2000bf45320 */
[----:B------:R-:W-:Y:S01]  /*5630*/  UISETP.NE.AND.EX UP1, UPT, UR45, URZ, UPT, UP1 ;  /* 0x000000ff2d00728c */ /* 0x000fe2000bf25310 */
[----:B------:R-:W-:Y:S04]  /*5640*/  PLOP3.LUT P1, PT, PT, PT, UP2, 0x80, 0x8 ;  /* 0x000000000008781c */ /* 0x000fe80003f2f028 */
[----:B------:R-:W-:Y:S06]  /*5650*/  @UP2 UPLOP3.LUT UP0, UPT, UPT, UPT, UP1, 0x80, 0x8 ;  /* 0x000000000008289c */ /* 0x000fec0003f0f010 */
[----:B------:R-:W-:Y:S01]  /*5660*/  PLOP3.LUT P0, PT, PT, PT, UP0, 0x80, 0x8 ;  /* 0x000000000008781c */ /* 0x000fe20003f0f008 */
[----:B------:R-:W-:Y:S01]  /*5670*/  @!UPT UIADD3 URZ, UPT, UPT, URZ, URZ, URZ ;  /* 0x000000fffffff290 */ /* 0x000fe2000fffe0ff */
[----:B------:R-:W-:Y:S11]  /*5680*/  BRA.U !UP1, `(.L_x_89) ;  /* 0x0000000109387547 */ /* 0x000ff6000b800000 */
[----:B------:R-:W-:Y:S01]  /*5690*/  UISETP.NE.U32.AND UP0, UPT, UR38, URZ, UPT ;  /* 0x000000ff2600728c */ /* 0x000fe2000bf05070 */
[----:B------:R-:W-:Y:S02]  /*56a0*/  HFMA2 R0, -RZ, RZ, 0, 5.9604644775390625e-08 ;  /* 0x00000001ff007431 */ /* 0x000fe400000001ff */
[----:B------:R-:W-:Y:S01]  /*56b0*/  IMAD.MOV.U32 R155, RZ, RZ, 0x1 ;  /* 0x00000001ff9b7424 */ /* 0x000fe200078e00ff */
[----:B------:R-:W-:Y:S06]  /*56c0*/  UISETP.NE.AND.EX UP0, UPT, UR39, URZ, UPT, UP0 ;  /* 0x000000ff2700728c */ /* 0x000fec000bf05300 */
[----:B------:R-:W-:Y:S05]  /*56d0*/  PLOP3.LUT P3, PT, PT, PT, UP0, 0x80, 0x8 ;  /* 0x000000000008781c */ /* 0x000fea0003f6f008 */
[----:B------:R-:W1:Y:S01]  /*56e0*/  @UP0 LDCU.64 UR6, c[0x0][0x888] ;  /* 0x00011100ff0607ac */ /* 0x000e620008000a00 */
[----:B------:R-:W-:Y:S07]  /*56f0*/  @UP0 UIMAD UR4, UR52, UR44, URZ ;  /* 0x0000002c340402a4 */ /* 0x000fee000f8e02ff */
[----:B------:R-:W-:Y:S01]  /*5700*/  @!P3 PRMT R155, R0, 0x7610, R155 ;  /* 0x00007610009bb816 */ /* 0x000fe2000000009b */
[----:B-1----:R-:W-:Y:S03]  /*5710*/  @UP0 UIMAD.WIDE UR6, UR4, 0x4, UR6 ;  /* 0x00000004040608a5 */ /* 0x002fe6000f8e0206 */
[----:B------:R-:W1:Y:S03]  /*5720*/  @!UP0 LDCU UR4, c[0x0][0x880] ;  /* 0x00011000ff0487ac */ /* 0x000e660008000800 */
[----:B------:R-:W-:Y:S01]  /*5730*/  IMAD.U32 R2, RZ, RZ, UR6 ;  /* 0x00000006ff027e24 */ /* 0x000fe2000f8e00ff */
[----:B------:R-:W-:Y:S05]  /*5740*/  MOV R3, UR7 ;  /* 0x0000000700037c02 */ /* 0x000fea0008000f00 */
[----:B-----5:R2:W5:Y:S02]  /*5750*/  @P3 LDG.E R81, desc[UR46][R2.64] ;  /* 0x0000002e02513981 */ /* 0x020564000c1e1900 */
[----:B-12---:R-:W-:Y:S02]  /*5760*/  @!P3 IMAD.U32 R81, RZ, RZ, UR4 ;  /* 0x00000004ff51be24 */ /* 0x006fe4000f8e00ff */
.L_x_89:
[----:B------:R-:W-:Y:S05]  /*5770*/  @!P4 BRA `(.L_x_90) ;  /* 0x000000000020c947 */ /* 0x000fea0003800000 */
[----:B------:R-:W-:Y:S04]  /*5780*/  ISETP.NE.U32.AND P3, PT, R148, RZ, PT ;  /* 0x000000ff9400720c */ /* 0x000fe80003f65070 */
[----:B------:R-:W-:Y:S11]  /*5790*/  ISETP.NE.AND.EX P3, PT, R149, RZ, PT, P3 ;  /* 0x000000ff9500720c */ /* 0x000ff60003f65330 */
[----:B------:R-:W-:Y:S02]  /*57a0*/  @!UPT UIADD3 URZ, UPT, UPT, URZ, URZ, URZ ;  /* 0x000000fffffff290 */ /* 0x000fe4000fffe0ff */
[----:B------:R-:W1:Y:S01]  /*57b0*/  @P3 LDC.64 R2, c[0x0][0x8a8] ;  /* 0x00022a00ff023b82 */ /* 0x000e620000000a00 */
[----:B------:R-:W-:Y:S04]  /*57c0*/  @P3 IMAD R0, R150, UR52, RZ ;  /* 0x0000003496003c24 */ /* 0x000fe8000f8e02ff */
[----:B-1----:R-:W-:Y:S05]  /*57d0*/  @P3 IMAD.WIDE R2, R0, 0x4, R2 ;  /* 0x0000000400023825 */ /* 0x002fea00078e0202 */
[----:B-----5:R1:W5:Y:S02]  /*57e0*/  @P3 LDG.E R78, desc[UR46][R2.64] ;  /* 0x0000002e024e3981 */ /* 0x020364000c1e1900 */
[----:B-1----:R-:W2:Y:S02]  /*57f0*/  @!P3 LDC R78, c[0x0][0x8a0] ;  /* 0x00022800ff4ebb82 */ /* 0x002ea40000000800 */
.L_x_90:
[----:B-----5:R-:W-:Y:S01]  /*5800*/  FSETP.NEU.AND P3, PT, R81, RZ, PT ;  /* 0x000000ff5100720b */ /* 0x020fe20003f6d000 */
[----:B------:R-:W-:Y:S01]  /*5810*/  IMAD.SHL.U32 R182, R160, 0x2, RZ ;  /* 0x00000002a0b67824 */ /* 0x000fe200078e00ff */
[----:B------:R-:W-:Y:S01]  /*5820*/  SEL R3, RZ, 0xffffffff, P2 ;  /* 0xffffffffff037807 */ /* 0x000fe20001000000 */
[----:B------:R-:W-:Y:S01]  /*5830*/  IMAD.SHL.U32 R100, R168, 0x10, RZ ;  /* 0x00000010a8647824 */ /* 0x000fe200078e00ff */
[----:B------:R-:W-:Y:S01]  /*5840*/  @P1 LOP3.LUT P2, RZ, R155, 0xff, RZ, 0xc0, !PT ;  /* 0x000000ff9bff1812 */ /* 0x000fe2000784c0ff */
[----:B------:R-:W-:Y:S01]  /*5850*/  VIADD R181, R182, UR36 ;  /* 0x00000024b6b57c36 */ /* 0x000fe20008000000 */
[----:B------:R-:W-:Y:S01]  /*5860*/  @P1 SEL R2, RZ, 0xffffffff, P3 ;  /* 0xffffffffff021807 */ /* 0x000fe20001800000 */
[----:B------:R-:W-:Y:S01]  /*5870*/  IMAD.MOV.U32 R108, RZ, RZ, -0x10 ;  /* 0xfffffff0ff6c7424 */ /* 0x000fe200078e00ff */
[----:B------:R-:W-:Y:S01]  /*5880*/  LOP3.LUT R167, R167, 0x1, RZ, 0x3c, !PT ;  /* 0x00000001a7a77812 */ /* 0x000fe200078e3cff */
[----:B------:R-:W-:Y:S01]  /*5890*/  IMAD.SHL.U32 R102, R169, 0x10, RZ ;  /* 0x00000010a9667824 */ /* 0x000fe200078e00ff */
[----:B------:R-:W-:Y:S01]  /*58a0*/  @P0 SEL R2, R3, R2, !P2 ;  /* 0x0000000203020207 */ /* 0x000fe20005000000 */
[C---:B------:R-:W-:Y:S01]  /*58b0*/  IMAD.IADD R177, R181.reuse, 0x1, R100 ;  /* 0x00000001b5b17824 */ /* 0x040fe200078e0264 */
[----:B------:R-:W-:Y:S01]  /*58c0*/  LEA R87, R76, UR36, 0x3 ;  /* 0x000000244c577c11 */ /* 0x000fe2000f8e18ff */
[----:B------:R-:W-:Y:S01]  /*58d0*/  IMAD.IADD R180, R181, 0x1, R102 ;  /* 0x00000001b5b47824 */ /* 0x000fe200078e0266 */
[----:B------:R-:W-:Y:S01]  /*58e0*/  @P1 LOP3.LUT R2, R2, 0x1, RZ, 0xc0, !PT ;  /* 0x0000000102021812 */ /* 0x000fe200078ec0ff */
[----:B------:R-:W-:Y:S01]  /*58f0*/  IMAD.IADD R175, R102, 0x1, R177 ;  /* 0x0000000166af7824 */ /* 0x000fe200078e02b1 */
[----:B------:R-:W-:Y:S01]  /*5900*/  SHF.L.U32 R0, R166, 0x1f, RZ ;  /* 0x0000001fa6007819 */ /* 0x000fe200000006ff */
[----:B------:R-:W-:Y:S01]  /*5910*/  BSSY B1, `(.L_x_91) ;  /* 0x000004a000017945 */ /* 0x000fe20003800000 */
[----:B------:R-:W-:Y:S01]  /*5920*/  ISETP.NE.U32.OR P4, PT, R2, 0x1, !P1 ;  /* 0x000000010200780c */ /* 0x000fe20004f85470 */
[----:B------:R-:W-:Y:S01]  /*5930*/  IMAD.MOV.U32 R103, RZ, RZ, 0x1 ;  /* 0x00000001ff677424 */ /* 0x000fe200078e00ff */
[----:B------:R-:W-:Y:S01]  /*5940*/  PLOP3.LUT P2, PT, PT, PT, UP1, 0x80, 0x8 ;  /* 0x000000000008781c */ /* 0x000fe20003f4f018 */
[----:B------:R-:W-:Y:S01]  /*5950*/  IMAD R80, R76, 0x100, R79 ;  /* 0x000001004c507824 */ /* 0x000fe200078e024f */
[----:B------:R-:W-:Y:S01]  /*5960*/  SEL R2, RZ, 0xffffffff, P3 ;  /* 0xffffffffff027807 */ /* 0x000fe20001800000 */
[----:B------:R-:W-:Y:S01]  /*5970*/  IMAD.MOV.U32 R101, RZ, RZ, RZ ;  /* 0x000000ffff657224 */ /* 0x000fe200078e00ff */
[----:B------:R-:W-:Y:S02]  /*5980*/  LOP3.LUT P3, R172, R155, 0xff, RZ, 0xc0, !PT ;  /* 0x000000ff9bac7812 */ /* 0x000fe4000786c0ff */
[----:B------:R-:W-:Y:S02]  /*5990*/  CS2R R146, SRZ ;  /* 0x0000000000927805 */ /* 0x000fe4000001ff00 */
[----:B------:R-:W-:Y:S02]  /*59a0*/  P2R R179, PR, RZ, 0x10 ;  /* 0x00000010ffb37803 */ /* 0x000fe40000000000 */
[----:B------:R-:W-:Y:S02]  /*59b0*/  CS2R R144, SRZ ;  /* 0x0000000000907805 */ /* 0x000fe4000001ff00 */
[----:B------:R-:W-:Y:S02]  /*59c0*/  CS2R R138, SRZ ;  /* 0x00000000008a7805 */ /* 0x000fe4000001ff00 */
[----:B------:R-:W-:Y:S02]  /*59d0*/  CS2R R136, SRZ ;  /* 0x0000000000887805 */ /* 0x000fe4000001ff00 */
[----:B------:R-:W-:Y:S02]  /*59e0*/  CS2R R130, SRZ ;  /* 0x0000000000827805 */ /* 0x000fe4000001ff00 */
[----:B------:R-:W-:Y:S02]  /*59f0*/  @P4 SHF.L.U32 R4, R167, 0x1f, RZ ;  /* 0x0000001fa7044819 */ /* 0x000fe400000006ff */
[----:B------:R-:W-:Y:S02]  /*5a00*/  CS2R R128, SRZ ;  /* 0x0000000000807805 */ /* 0x000fe4000001ff00 */
[----:B------:R-:W-:Y:S02]  /*5a10*/  @P2 SEL R2, R3, R2, !P3 ;  /* 0x0000000203022207 */ /* 0x000fe40005800000 */
[----:B------:R-:W-:Y:S01]  /*5a20*/  CS2R R122, SRZ ;  /* 0x00000000007a7805 */ /* 0x000fe2000001ff00 */
[----:B------:R-:W1:Y:S01]  /*5a30*/  @P4 SYNCS.PHASECHK.TRANS64.TRYWAIT P1, [UR36+0x30], R4 ;  /* 0x00003004ff0045a7 */ /* 0x000e620008021124 */
[----:B------:R-:W-:Y:S02]  /*5a40*/  CS2R R120, SRZ ;  /* 0x0000000000787805 */ /* 0x000fe4000001ff00 */
[----:B------:R-:W-:Y:S02]  /*5a50*/  LOP3.LUT R2, R2, 0x1, RZ, 0xc0, !PT ;  /* 0x0000000102027812 */ /* 0x000fe400078ec0ff */
[----:B------:R-:W-:Y:S02]  /*5a60*/  CS2R R114, SRZ ;  /* 0x0000000000727805 */ /* 0x000fe4000001ff00 */
[----:B------:R-:W-:Y:S02]  /*5a70*/  CS2R R112, SRZ ;  /* 0x0000000000707805 */ /* 0x000fe4000001ff00 */
[----:B------:R-:W-:Y:S02]  /*5a80*/  CS2R R106, SRZ ;  /* 0x00000000006a7805 */ /* 0x000fe4000001ff00 */
[----:B------:R-:W-:Y:S02]  /*5a90*/  ISETP.NE.U32.AND P2, PT, R2, 0x1, PT ;  /* 0x000000010200780c */ /* 0x000fe40003f45070 */
[----:B------:R-:W-:Y:S02]  /*5aa0*/  CS2R R104, SRZ ;  /* 0x0000000000687805 */ /* 0x000fe4000001ff00 */
[----:B------:R-:W-:Y:S02]  /*5ab0*/  CS2R R98, SRZ ;  /* 0x0000000000627805 */ /* 0x000fe4000001ff00 */
[----:B------:R-:W-:Y:S02]  /*5ac0*/  CS2R R96, SRZ ;  /* 0x0000000000607805 */ /* 0x000fe4000001ff00 */
[----:B------:R-:W-:Y:S02]  /*5ad0*/  P2R R109, PR, RZ, 0x4 ;  /* 0x00000004ff6d7803 */ /* 0x000fe40000000000 */
[----:B------:R-:W-:Y:S02]  /*5ae0*/  CS2R R90, SRZ ;  /* 0x00000000005a7805 */ /* 0x000fe4000001ff00 */
[----:B------:R-:W-:Y:S02]  /*5af0*/  ISETP.NE.U32.AND P2, PT, R161, 0x1, PT ;  /* 0x00000001a100780c */ /* 0x000fe40003f45070 */
[----:B------:R-:W-:Y:S01]  /*5b00*/  CS2R R88, SRZ ;  /* 0x0000000000587805 */ /* 0x000fe2000001ff00 */
[----:B------:R3:W4:Y:S01]  /*5b10*/  SYNCS.PHASECHK.TRANS64.TRYWAIT P0, [R87+URZ+0xa0], R0 ;  /* 0x0000a000570075a7 */ /* 0x00072200080011ff */
[----:B------:R-:W-:Y:S05]  /*5b20*/  SEL R108, R108, 0x10, !P2 ;  /* 0x000000106c6c7807 */ /* 0x000fea0005000000 */
[----:B------:R-:W-:Y:S02]  /*5b30*/  IMAD.IADD R181, R181, 0x1, R108 ;  /* 0x00000001b5b57824 */ /* 0x000fe400078e026c */
[C---:B------:R-:W-:Y:S02]  /*5b40*/  IMAD.IADD R178, R108.reuse, 0x1, R180 ;  /* 0x000000016cb27824 */ /* 0x040fe400078e02b4 */
[C---:B------:R-:W-:Y:S02]  /*5b50*/  IMAD.IADD R176, R108.reuse, 0x1, R177 ;  /* 0x000000016cb07824 */ /* 0x040fe400078e02b1 */
[----:B------:R-:W-:Y:S01]  /*5b60*/  IMAD.IADD R174, R108, 0x1, R175 ;  /* 0x000000016cae7824 */ /* 0x000fe200078e02af */
[----:B-1----:R-:W-:Y:S01]  /*5b70*/  @P4 SEL R103, RZ, 0x1, !P1 ;  /* 0x00000001ff674807 */ /* 0x002fe20004800000 */
[----:B---3--:R-:W-:Y:S06]  /*5b80*/  @!P4 BRA `(.L_x_92) ;  /* 0x000000000088c947 */ /* 0x008fec0003800000 */
[----:B------:R-:W-:Y:S01]  /*5b90*/  IMAD.MOV.U32 R147, RZ, RZ, RZ ;  /* 0x000000ffff937224 */ /* 0x000fe200078e00ff */
[----:B------:R-:W-:Y:S01]  /*5ba0*/  ISETP.NE.AND P1, PT, R103, RZ, PT ;  /* 0x000000ff6700720c */ /* 0x000fe20003f25270 */
[----:B------:R-:W-:Y:S01]  /*5bb0*/  BSSY B0, `(.L_x_93) ;  /* 0x0000014000007945 */ /* 0x000fe20003800000 */
[----:B------:R-:W-:Y:S02]  /*5bc0*/  CS2R R90, SRZ ;  /* 0x00000000005a7805 */ /* 0x000fe4000001ff00 */
        /* <DEDUP_REMOVED lines=13> */
[----:B------:R-:W-:Y:S01]  /*5ca0*/  CS2R R144, SRZ ;  /* 0x0000000000907805 */ /* 0x000fe2000001ff00 */
[----:B------:R-:W-:Y:S06]  /*5cb0*/  @P1 BRA `(.L_x_94) ;  /* 0x00000000000c1947 */ /* 0x000fec0003800000 */
[----:B------:R-:W-:Y:S04]  /*5cc0*/  SHF.L.U32 R3, R167, 0x1f, RZ ;  /* 0x0000001fa7037819 */ /* 0x000fe800000006ff */
[----:B------:R-:W1:Y:S02]  /*5cd0*/  SYNCS.PHASECHK.TRANS64.TRYWAIT P1, [UR36+0x30], R3 ;  /* 0x00003003ff0075a7 */ /* 0x000e640008021124 */
[----:B-1----:R-:W-:Y:S05]  /*5ce0*/  @!P1 BRA `(.L_x_95) ;  /* 0x0000005800d49947 */ /* 0x002fea0003800000 */
.L_x_94:
[----:B------:R-:W-:Y:S05]  /*5cf0*/  BSYNC B0 ;  /* 0x0000000000007941 */ /* 0x000fea0003800000 */
.L_x_93:
[----:B------:R-:W-:Y:S01]  /*5d00*/  ISETP.NE.AND P1, PT, R109, RZ, PT ;  /* 0x000000ff6d00720c */ /* 0x000fe20003f25270 */
[----:B------:R-:W-:Y:S11]  /*5d10*/  HFMA2 R101, -RZ, RZ, 0, 5.9604644775390625e-08 ;  /* 0x00000001ff657431 */ /* 0x000ff600000001ff */
[----:B------:R-:W-:Y:S01]  /*5d20*/  @!UPT UIADD3 URZ, UPT, UPT, URZ, URZ, URZ ;  /* 0x000000fffffff290 */ /* 0x000fe2000fffe0ff */
[----:B------:R3:W1:Y:S04]  /*5d30*/  @P1 LDS.128 R88, [R182+UR36+0x400] ;  /* 0x00040024b6581984 */ /* 0x0006680008000c00 */
[----:B------:R3:W1:Y:S04]  /*5d40*/  @P1 LDS.128 R96, [R181+0x400] ;  /* 0x00040000b5601984 */ /* 0x0006680000000c00 */
[----:B------:R3:W1:Y:S04]  /*5d50*/  @P1 LDS.128 R104, [R180+0x400] ;  /* 0x00040000b4681984 */ /* 0x0006680000000c00 */
[----:B------:R3:W1:Y:S04]  /*5d60*/  @P1 LDS.128 R112, [R178+0x400] ;  /* 0x00040000b2701984 */ /* 0x0006680000000c00 */
[----:B------:R3:W1:Y:S04]  /*5d70*/  @P1 LDS.128 R120, [R177+0x400] ;  /* 0x00040000b1781984 */ /* 0x0006680000000c00 */
[----:B------:R3:W1:Y:S04]  /*5d80*/  @P1 LDS.128 R128, [R176+0x400] ;  /* 0x00040000b0801984 */ /* 0x0006680000000c00 */
[----:B------:R3:W1:Y:S04]  /*5d90*/  @P1 LDS.128 R136, [R175+0x400] ;  /* 0x00040000af881984 */ /* 0x0006680000000c00 */
[----:B------:R3:W1:Y:S02]  /*5da0*/  @P1 LDS.128 R144, [R174+0x400] ;  /* 0x00040000ae901984 */ /* 0x0006640000000c00 */
.L_x_92:
[----:B------:R-:W-:Y:S05]  /*5db0*/  BSYNC B1 ;  /* 0x0000000000017941 */ /* 0x000fea0003800000 */
.L_x_91:
[----:B-1----:R-:W-:Y:S04]  /*5dc0*/  SHF.R.U32.HI R3, RZ, 0x15, R80 ;  /* 0x00000015ff037819 */ /* 0x002fe80000011650 */
[----:B------:R-:W-:Y:S01]  /*5dd0*/  LOP3.LUT P1, RZ, R3, 0x3, R162, 0x48, !PT ;  /* 0x0000000303ff7812 */ /* 0x000fe200078248a2 */
[----:B------:R-:W-:Y:S01]  /*5de0*/  @!UPT UIADD3 URZ, UPT, UPT, URZ, URZ, URZ ;  /* 0x000000fffffff290 */ /* 0x000fe2000fffe0ff */
[----:B----4-:R-:W-:Y:S11]  /*5df0*/  @P0 BRA `(.L_x_96) ;  /* 0x0000000000080947 */ /* 0x010ff60003800000 */
[----:B------:R-:W1:Y:S02]  /*5e00*/  SYNCS.PHASECHK.TRANS64.TRYWAIT P0, [R87+URZ+0xa0], R0 ;  /* 0x0000a000570075a7 */ /* 0x000e6400080011ff */
[----:B-1----:R-:W-:Y:S05]  /*5e10*/  @!P0 BRA `(.L_x_97) ;  /* 0x0000005800a08947 */ /* 0x002fea0003800000 */
.L_x_96:
[----:B------:R-:W-:Y:S05]  /*5e20*/  @!P1 BRA `(.L_x_98) ;  /* 0x0000000000409947 */ /* 0x000fea0003800000 */
[----:B------:R-:W4:Y:S01]  /*5e30*/  LDCU.64 UR8, c[0x4][0x70] ;  /* 0x01000e00ff0877ac */ /* 0x000f220008000a00 */
[----:B------:R-:W-:Y:S01]  /*5e40*/  MOV R3, 0x0 ;  /* 0x0000000000037802 */ /* 0x000fe20000000f00 */
[----:B------:R-:W-:Y:S02]  /*5e50*/  HFMA2 R12, -RZ, RZ, 0, 5.9604644775390625e-08 ;  /* 0x00000001ff0c7431 */ /* 0x000fe400000001ff */
[----:B------:R-:W-:Y:S02]  /*5e60*/  IMAD.MOV.U32 R8, RZ, RZ, 0x192 ;  /* 0x00000192ff087424 */ /* 0x000fe400078e00ff */
[----:B------:R-:W-:Y:S01]  /*5e70*/  IMAD.MOV.U32 R13, RZ, RZ, RZ ;  /* 0x000000ffff0d7224 */ /* 0x000fe200078e00ff */
[----:B------:R-:W5:Y:S01]  /*5e80*/  LDCU.64 UR6, c[0x4][0x78] ;  /* 0x01000f00ff0677ac */ /* 0x000f620008000a00 */
[----:B------:R-:W1:Y:S01]  /*5e90*/  LDC.64 R2, c[0x4][R3] ;  /* 0x0100000003027b82 */ /* 0x000e620000000a00 */
[----:B------:R-:W2:Y:S01]  /*5ea0*/  LDCU.64 UR4, c[0x4][0x10] ;  /* 0x01000200ff0477ac */ /* 0x000ea20008000a00 */
[----:B----4-:R-:W-:Y:S01]  /*5eb0*/  MOV R5, UR9 ;  /* 0x0000000900057c02 */ /* 0x010fe20008000f00 */
[----:B------:R-:W-:Y:S01]  /*5ec0*/  IMAD.U32 R4, RZ, RZ, UR8 ;  /* 0x00000008ff047e24 */ /* 0x000fe2000f8e00ff */
[----:B-----5:R-:W-:Y:S01]  /*5ed0*/  MOV R7, UR7 ;  /* 0x0000000700077c02 */ /* 0x020fe20008000f00 */
[----:B------:R-:W-:Y:S01]  /*5ee0*/  IMAD.U32 R6, RZ, RZ, UR6 ;  /* 0x00000006ff067e24 */ /* 0x000fe2000f8e00ff */
[----:B--2---:R-:W-:Y:S01]  /*5ef0*/  MOV R11, UR5 ;  /* 0x00000005000b7c02 */ /* 0x004fe20008000f00 */
[----:B------:R-:W-:Y:S02]  /*5f00*/  IMAD.U32 R10, RZ, RZ, UR4 ;  /* 0x00000004ff0a7e24 */ /* 0x000fe4000f8e00ff */
[----:B------:R-:W-:Y:S07]  /*5f10*/  LEPC R20, `(.L_x_98) ;  /* 0x000000001014794e */ /* 0x000fee0000000000 */
[----:B-1-3--:R-:W-:Y:S05]  /*5f20*/  CALL.ABS.NOINC R2 ;  /* 0x0000000002007343 */ /* 0x00afea0003c00000 */
.L_x_98:
[----:B------:R-:W-:Y:S01]  /*5f30*/  SHF.L.U32 R82, R88, 0x10, RZ ;  /* 0x0000001058527819 */ /* 0x000fe200000006ff */
[----:B------:R-:W-:Y:S05]  /*5f40*/  WARPSYNC.ALL ;  /* 0x0000000000007948 */ /* 0x000fea0003800000 */
[----:B------:R-:W-:Y:S01]  /*5f50*/  R2UR UR4, R80 ;  /* 0x00000000500472ca */ /* 0x000fe200000e0000 */
[----:B------:R-:W-:Y:S01]  /*5f60*/  BSSY.RECONVERGENT B0, `(.L_x_99) ;  /* 0x00000fc000007945 */ /* 0x000fe20003800200 */
[----:B------:R-:W-:Y:S02]  /*5f70*/  LOP3.LUT R83, R88, 0xffff0000, RZ, 0xc0, !PT ;  /* 0xffff000058537812 */ /* 0x000fe400078ec0ff */
[----:B------:R-:W-:Y:S02]  /*5f80*/  LOP3.LUT R84, R89, 0xffff0000, RZ, 0xc0, !PT ;  /* 0xffff000059547812 */ /* 0x000fe400078ec0ff */
[C---:B------:R-:W-:Y:S02]  /*5f90*/  SHF.L.U32 R85, R107.reuse, 0x10, RZ ;  /* 0x000000106b557819 */ /* 0x040fe400000006ff */
[----:B------:R-:W-:Y:S02]  /*5fa0*/  LOP3.LUT R86, R107, 0xffff0000, RZ, 0xc0, !PT ;  /* 0xffff00006b567812 */ /* 0x000fe400078ec0ff */
[----:B------:R-:W-:Y:S03]  /*5fb0*/  ISETP.NE.AND P0, PT, R170, RZ, PT ;  /* 0x000000ffaa00720c */ /* 0x000fe60003f05270 */
[----:B------:R-:W1:Y:S02]  /*5fc0*/  LDTM.x64 R4, tmem[UR4] ;  /* 0x00000004000479ee */ /* 0x000e640008340000 */
[C---:B-12---:R-:W-:Y:S01]  /*5fd0*/  FMUL R0, R78.reuse, R4 ;  /* 0x000000044e007220 */ /* 0x046fe20000400000 */
[C---:B------:R-:W-:Y:S01]  /*5fe0*/  FMUL R2, R78.reuse, R5 ;  /* 0x000000054e027220 */ /* 0x040fe20000400000 */
[C---:B------:R-:W-:Y:S01]  /*5ff0*/  FMUL R3, R78.reuse, R6 ;  /* 0x000000064e037220 */ /* 0x040fe20000400000 */
[----:B------:R-:W-:Y:S01]  /*6000*/  FMUL R7, R78, R7 ;  /* 0x000000074e077220 */ /* 0x000fe20000400000 */
[----:B------:R-:W-:Y:S01]  /*6010*/  FFMA R0, R81, R82, R0 ;  /* 0x0000005251007223 */ /* 0x000fe20000000000 */
[----:B------:R-:W-:Y:S01]  /*6020*/  SHF.L.U32 R82, R89, 0x10, RZ ;  /* 0x0000001059527819 */ /* 0x000fe200000006ff */
[C---:B------:R-:W-:Y:S01]  /*6030*/  FFMA R2, R81.reuse, R83, R2 ;  /* 0x0000005351027223 */ /* 0x040fe20000000002 */
[----:B------:R-:W-:Y:S01]  /*6040*/  SHF.L.U32 R83, R90, 0x10, RZ ;  /* 0x000000105a537819 */ /* 0x000fe200000006ff */
[C---:B------:R-:W-:Y:S01]  /*6050*/  FMUL R4, R78.reuse, R8 ;  /* 0x000000084e047220 */ /* 0x040fe20000400000 */
[----:B------:R-:W-:Y:S01]  /*6060*/  FMUL R5, R78, R9 ;  /* 0x000000094e057220 */ /* 0x000fe20000400000 */
[C---:B------:R-:W-:Y:S01]  /*6070*/  FFMA R3, R81.reuse, R82, R3 ;  /* 0x0000005251037223 */ /* 0x040fe20000000003 */
[----:B------:R-:W-:Y:S01]  /*6080*/  LOP3.LUT R82, R90, 0xffff0000, RZ, 0xc0, !PT ;  /* 0xffff00005a527812 */ /* 0x000fe200078ec0ff */
[----:B------:R-:W-:Y:S01]  /*6090*/  FFMA R7, R81, R84, R7 ;  /* 0x0000005451077223 */ /* 0x000fe20000000007 */
[----:B------:R-:W-:Y:S01]  /*60a0*/  LOP3.LUT R84, R91, 0xffff0000, RZ, 0xc0, !PT ;  /* 0xffff00005b547812 */ /* 0x000fe200078ec0ff */
[----:B------:R-:W-:Y:S01]  /*60b0*/  FFMA R4, R81, R83, R4 ;  /* 0x0000005351047223 */ /* 0x000fe20000000004 */
[----:B------:R-:W-:Y:S01]  /*60c0*/  SHF.L.U32 R83, R91, 0x10, RZ ;  /* 0x000000105b537819 */ /* 0x000fe200000006ff */
[----:B------:R-:W-:Y:S01]  /*60d0*/  FMUL R6, R78, R10 ;  /* 0x0000000a4e067220 */ /* 0x000fe20000400000 */
[----:B------:R-:W-:Y:S01]  /*60e0*/  F2FP.BF16.F32.PACK_AB R92, R2, R0 ;  /* 0x00000000025c723e */ /* 0x000fe200000010ff */
[----:B------:R-:W-:Y:S01]  /*60f0*/  FMUL R11, R78, R11 ;  /* 0x0000000b4e0b7220 */ /* 0x000fe20000400000 */
[----:B------:R-:W-:Y:S01]  /*6100*/  F2FP.BF16.F32.PACK_AB R93, R7, R3 ;  /* 0x00000003075d723e */ /* 0x000fe200000010ff */
[C---:B------:R-:W-:Y:S01]  /*6110*/  FFMA R5, R81.reuse, R82, R5 ;  /* 0x0000005251057223 */ /* 0x040fe20000000005 */
[----:B------:R-:W-:Y:S01]  /*6120*/  SHF.L.U32 R82, R96, 0x10, RZ ;  /* 0x0000001060527819 */ /* 0x000fe200000006ff */
[----:B------:R-:W-:Y:S01]  /*6130*/  FFMA R6, R81, R83, R6 ;  /* 0x0000005351067223 */ /* 0x000fe20000000006 */
[----:B------:R-:W-:Y:S01]  /*6140*/  SHF.L.U32 R83, R98, 0x10, RZ ;  /* 0x0000001062537819 */ /* 0x000fe200000006ff */
[----:B------:R-:W-:Y:S01]  /*6150*/  FMUL R8, R78, R12 ;  /* 0x0000000c4e087220 */ /* 0x000fe20000400000 */
[----:B------:R-:W-:Y:S01]  /*6160*/  F2FP.BF16.F32.PACK_AB R94, R5, R4 ;  /* 0x00000004055e723e */ /* 0x000fe200000010ff */
[C---:B------:R-:W-:Y:S01]  /*6170*/  FFMA R11, R81.reuse, R84, R11 ;  /* 0x00000054510b7223 */ /* 0x040fe2000000000b */
[----:B------:R-:W-:Y:S01]  /*6180*/  LOP3.LUT R84, R96, 0xffff0000, RZ, 0xc0, !PT ;  /* 0xffff000060547812 */ /* 0x000fe200078ec0ff */
[C---:B------:R-:W-:Y:S01]  /*6190*/  FMUL R9, R78.reuse, R13 ;  /* 0x0000000d4e097220 */ /* 0x040fe20000400000 */
[----:B------:R-:W-:Y:S01]  /*61a0*/  FFMA R8, R81, R82, R8 ;  /* 0x0000005251087223 */ /* 0x000fe20000000008 */
[----:B------:R-:W-:Y:S01]  /*61b0*/  SHF.L.U32 R82, R97, 0x10, RZ ;  /* 0x0000001061527819 */ /* 0x000fe200000006ff */
[C---:B------:R-:W-:Y:S01]  /*61c0*/  FMUL R10, R78.reuse, R14 ;  /* 0x0000000e4e0a7220 */ /* 0x040fe20000400000 */
[----:B------:R-:W-:Y:S01]  /*61d0*/  F2FP.BF16.F32.PACK_AB R95, R11, R6 ;  /* 0x000000060b5f723e */ /* 0x000fe200000010ff */
[----:B------:R-:W-:Y:S01]  /*61e0*/  FFMA R9, R81, R84, R9 ;  /* 0x0000005451097223 */ /* 0x000fe20000000009 */
[----:B------:R-:W-:Y:S01]  /*61f0*/  LOP3.LUT R84, R97, 0xffff0000, RZ, 0xc0, !PT ;  /* 0xffff000061547812 */ /* 0x000fe200078ec0ff */
[----:B------:R-:W-:Y:S01]  /*6200*/  FMUL R15, R78, R15 ;  /* 0x0000000f4e0f7220 */ /* 0x000fe20000400000 */
[----:B------:R-:W-:Y:S01]  /*6210*/  FFMA R10, R81, R82, R10 ;  /* 0x00000052510a7223 */ /* 0x000fe2000000000a */
[----:B------:R-:W-:Y:S01]  /*6220*/  LOP3.LUT R82, R98, 0xffff0000, RZ, 0xc0, !PT ;  /* 0xffff000062527812 */ /* 0x000fe200078ec0ff */
[C---:B------:R-:W-:Y:S01]  /*6230*/  FMUL R12, R78.reuse, R16 ;  /* 0x000000104e0c7220 */ /* 0x040fe20000400000 */
[----:B------:R-:W-:Y:S01]  /*6240*/  F2FP.BF16.F32.PACK_AB R116, R9, R8 ;  /* 0x000000080974723e */ /* 0x000fe200000010ff */
[----:B------:R-:W-:Y:S01]  /*6250*/  FMUL R13, R78, R17 ;  /* 0x000000114e0d7220 */ /* 0x000fe20000400000 */
[----:B------:R-:W-:Y:S01]  /*6260*/  FFMA R15, R81, R84, R15 ;  /* 0x00000054510f7223 */ /* 0x000fe2000000000f */
[----:B------:R-:W-:Y:S01]  /*6270*/  LOP3.LUT R84, R99, 0xffff0000, RZ, 0xc0, !PT ;  /* 0xffff000063547812 */ /* 0x000fe200078ec0ff */
[----:B------:R-:W-:Y:S01]  /*6280*/  FFMA R12, R81, R83, R12 ;  /* 0x00000053510c7223 */ /* 0x000fe2000000000c */
[----:B------:R-:W-:Y:S01]  /*6290*/  SHF.L.U32 R83, R99, 0x10, RZ ;  /* 0x0000001063537819 */ /* 0x000fe200000006ff */
[----:B------:R-:W-:Y:S01]  /*62a0*/  FFMA R13, R81, R82, R13 ;  /* 0x00000052510d7223 */ /* 0x000fe2000000000d */
[----:B------:R-:W-:Y:S01]  /*62b0*/  SHF.L.U32 R82, R104, 0x10, RZ ;  /* 0x0000001068527819 */ /* 0x000fe200000006ff */
[C---:B------:R-:W-:Y:S01]  /*62c0*/  FMUL R14, R78.reuse, R18 ;  /* 0x000000124e0e7220 */ /* 0x040fe20000400000 */
[----:B------:R-:W-:Y:S01]  /*62d0*/  F2FP.BF16.F32.PACK_AB R117, R15, R10 ;  /* 0x0000000a0f75723e */ /* 0x000fe200000010ff */
[C---:B------:R-:W-:Y:S01]  /*62e0*/  FMUL R19, R78.reuse, R19 ;  /* 0x000000134e137220 */ /* 0x040fe20000400000 */
[----:B------:R-:W-:Y:S01]  /*62f0*/  F2FP.BF16.F32.PACK_AB R118, R13, R12 ;  /* 0x0000000c0d76723e */ /* 0x000fe200000010ff */
[----:B------:R-:W-:Y:S01]  /*6300*/  FMUL R16, R78, R20 ;  /* 0x000000144e107220 */ /* 0x000fe20000400000 */
[C---:B------:R-:W-:Y:S01]  /*6310*/  FFMA R14, R81.reuse, R83, R14 ;  /* 0x00000053510e7223 */ /* 0x040fe2000000000e */
[----:B------:R-:W-:Y:S01]  /*6320*/  SHF.L.U32 R83, R106, 0x10, RZ ;  /* 0x000000106a537819 */ /* 0x000fe200000006ff */
[C---:B------:R-:W-:Y:S01]  /*6330*/  FFMA R19, R81.reuse, R84, R19 ;  /* 0x0000005451137223 */ /* 0x040fe20000000013 */
[----:B------:R-:W-:Y:S01]  /*6340*/  LOP3.LUT R84, R104, 0xffff0000, RZ, 0xc0, !PT ;  /* 0xffff000068547812 */ /* 0x000fe200078ec0ff */
[----:B------:R-:W-:Y:S01]  /*6350*/  FFMA R16, R81, R82, R16 ;  /* 0x0000005251107223 */ /* 0x000fe20000000010 */
[----:B------:R-:W-:Y:S01]  /*6360*/  SHF.L.U32 R82, R105, 0x10, RZ ;  /* 0x0000001069527819 */ /* 0x000fe200000006ff */
[C---:B------:R-:W-:Y:S01]  /*6370*/  FMUL R17, R78.reuse, R21 ;  /* 0x000000154e117220 */ /* 0x040fe20000400000 */
[----:B------:R-:W-:Y:S01]  /*6380*/  F2FP.BF16.F32.PACK_AB R119, R19, R14 ;  /* 0x0000000e1377723e */ /* 0x000fe200000010ff */
[C---:B------:R-:W-:Y:S01]  /*6390*/  FMUL R18, R78.reuse, R22 ;  /* 0x000000164e127220 */ /* 0x040fe20000400000 */
[----:B------:R-:W-:Y:S01]  /*63a0*/  FMUL R23, R78, R23 ;  /* 0x000000174e177220 */ /* 0x000fe20000400000 */
[C---:B------:R-:W-:Y:S01]  /*63b0*/  FFMA R17, R81.reuse, R84, R17 ;  /* 0x0000005451117223 */ /* 0x040fe20000000011 */
[----:B------:R-:W-:Y:S01]  /*63c0*/  LOP3.LUT R84, R106, 0xffff0000, RZ, 0xc0, !PT ;  /* 0xffff00006a547812 */ /* 0x000fe200078ec0ff */
[----:B------:R-:W-:Y:S01]  /*63d0*/  FFMA R18, R81, R82, R18 ;  /* 0x0000005251127223 */ /* 0x000fe20000000012 */
[----:B------:R-:W-:Y:S01]  /*63e0*/  LOP3.LUT R82, R105, 0xffff0000, RZ, 0xc0, !PT ;  /* 0xffff000069527812 */ /* 0x000fe200078ec0ff */
[C---:B------:R-:W-:Y:S01]  /*63f0*/  FMUL R20, R78.reuse, R24 ;  /* 0x000000184e147220 */ /* 0x040fe20000400000 */
[----:B------:R-:W-:Y:S01]  /*6400*/  F2FP.BF16.F32.PACK_AB R124, R17, R16 ;  /* 0x00000010117c723e */ /* 0x000fe200000010ff */
[C---:B------:R-:W-:Y:S01]  /*6410*/  FMUL R21, R78.reuse, R25 ;  /* 0x000000194e157220 */ /* 0x040fe20000400000 */
[----:B------:R-:W-:Y:S01]  /*6420*/  FMUL R22, R78, R26 ;  /* 0x0000001a4e167220 */ /* 0x000fe20000400000 */
[C---:B------:R-:W-:Y:S01]  /*6430*/  FFMA R23, R81.reuse, R82, R23 ;  /* 0x0000005251177223 */ /* 0x040fe20000000017 */
[----:B------:R-:W-:Y:S01]  /*6440*/  SHF.L.U32 R82, R112, 0x10, RZ ;  /* 0x0000001070527819 */ /* 0x000fe200000006ff */
[C---:B------:R-:W-:Y:S01]  /*6450*/  FMUL R27, R78.reuse, R27 ;  /* 0x0000001b4e1b7220 */ /* 0x040fe20000400000 */
[----:B------:R-:W-:Y:S01]  /*6460*/  FFMA R20, R81, R83, R20 ;  /* 0x0000005351147223 */ /* 0x000fe20000000014 */
[----:B------:R-:W-:Y:S01]  /*6470*/  SHF.L.U32 R83, R113, 0x10, RZ ;  /* 0x0000001071537819 */ /* 0x000fe200000006ff */
[----:B------:R-:W-:Y:S01]  /*6480*/  FMUL R24, R78, R28 ;  /* 0x0000001c4e187220 */ /* 0x000fe20000400000 */
[----:B------:R-:W-:Y:S01]  /*6490*/  F2FP.BF16.F32.PACK_AB R125, R23, R18 ;  /* 0x00000012177d723e */ /* 0x000fe200000010ff */
[C---:B------:R-:W-:Y:S01]  /*64a0*/  FFMA R21, R81.reuse, R84, R21 ;  /* 0x0000005451157223 */ /* 0x040fe20000000015 */
[----:B------:R-:W-:Y:S01]  /*64b0*/  LOP3.LUT R84, R112, 0xffff0000, RZ, 0xc0, !PT ;  /* 0xffff000070547812 */ /* 0x000fe200078ec0ff */
[----:B------:R-:W-:Y:S01]  /*64c0*/  FFMA R22, R81, R85, R22 ;  /* 0x0000005551167223 */ /* 0x000fe20000000016 */
[----:B------:R-:W-:Y:S01]  /*64d0*/  SHF.L.U32 R85, R115, 0x10, RZ ;  /* 0x0000001073557819 */ /* 0x000fe200000006ff */
[----:B------:R-:W-:Y:S01]  /*64e0*/  FFMA R27, R81, R86, R27 ;  /* 0x00000056511b7223 */ /* 0x000fe2000000001b */
[----:B------:R-:W-:Y:S01]  /*64f0*/  F2FP.BF16.F32.PACK_AB R126, R21, R20 ;  /* 0x00000014157e723e */ /* 0x000fe200000010ff */
[----:B------:R-:W-:Y:S01]  /*6500*/  FFMA R24, R81, R82, R24 ;  /* 0x0000005251187223 */ /* 0x000fe20000000018 */
[----:B------:R-:W-:Y:S01]  /*6510*/  LOP3.LUT R82, R113, 0xffff0000, RZ, 0xc0, !PT ;  /* 0xffff000071527812 */ /* 0x000fe200078ec0ff */
[C---:B------:R-:W-:Y:S01]  /*6520*/  FMUL R25, R78.reuse, R29 ;  /* 0x0000001d4e197220 */ /* 0x040fe20000400000 */
[----:B------:R-:W-:Y:S01]  /*6530*/  F2FP.BF16.F32.PACK_AB R127, R27, R22 ;  /* 0x000000161b7f723e */ /* 0x000fe200000010ff */
[C---:B------:R-:W-:Y:S01]  /*6540*/  FMUL R26, R78.reuse, R30 ;  /* 0x0000001e4e1a7220 */ /* 0x040fe20000400000 */
[----:B------:R-:W-:Y:S01]  /*6550*/  LOP3.LUT R86, R147, 0xffff0000, RZ, 0xc0, !PT ;  /* 0xffff000093567812 */ /* 0x000fe200078ec0ff */
[----:B------:R-:W-:Y:S01]  /*6560*/  FMUL R31, R78, R31 ;  /* 0x0000001f4e1f7220 */ /* 0x000fe20000400000 */
[----:B------:R-:W-:Y:S01]  /*6570*/  FFMA R25, R81, R84, R25 ;  /* 0x0000005451197223 */ /* 0x000fe20000000019 */
[----:B------:R-:W-:Y:S01]  /*6580*/  LOP3.LUT R84, R115, 0xffff0000, RZ, 0xc0, !PT ;  /* 0xffff000073547812 */ /* 0x000fe200078ec0ff */
[C---:B------:R-:W-:Y:S01]  /*6590*/  FFMA R26, R81.reuse, R83, R26 ;  /* 0x00000053511a7223 */ /* 0x040fe2000000001a */
[C---:B------:R-:W-:Y:S01]  /*65a0*/  SHF.L.U32 R83, R114.reuse, 0x10, RZ ;  /* 0x0000001072537819 */ /* 0x040fe200000006ff */
[C---:B------:R-:W-:Y:S01]  /*65b0*/  FFMA R31, R81.reuse, R82, R31 ;  /* 0x00000052511f7223 */ /* 0x040fe2000000001f */
[----:B------:R-:W-:Y:S01]  /*65c0*/  LOP3.LUT R82, R114, 0xffff0000, RZ, 0xc0, !PT ;  /* 0xffff000072527812 */ /* 0x000fe200078ec0ff */
[C---:B------:R-:W-:Y:S01]  /*65d0*/  FMUL R28, R78.reuse, R32 ;  /* 0x000000204e1c7220 */ /* 0x040fe20000400000 */
[C---:B------:R-:W-:Y:S01]  /*65e0*/  FMUL R29, R78.reuse, R33 ;  /* 0x000000214e1d7220 */ /* 0x040fe20000400000 */
[C---:B------:R-:W-:Y:S01]  /*65f0*/  FMUL R30, R78.reuse, R34 ;  /* 0x000000224e1e7220 */ /* 0x040fe20000400000 */
[----:B------:R-:W-:Y:S01]  /*6600*/  FMUL R35, R78, R35 ;  /* 0x000000234e237220 */ /* 0x000fe20000400000 */
[----:B------:R-:W-:Y:S01]  /*6610*/  FFMA R28, R81, R83, R28 ;  /* 0x00000053511c7223 */ /* 0x000fe2000000001c */
[----:B------:R-:W-:Y:S01]  /*6620*/  SHF.L.U32 R83, R121, 0x10, RZ ;  /* 0x0000001079537819 */ /* 0x000fe200000006ff */
[C---:B------:R-:W-:Y:S01]  /*6630*/  FFMA R29, R81.reuse, R82, R29 ;  /* 0x00000052511d7223 */ /* 0x040fe2000000001d */
[C---:B------:R-:W-:Y:S01]  /*6640*/  SHF.L.U32 R82, R120.reuse, 0x10, RZ ;  /* 0x0000001078527819 */ /* 0x040fe200000006ff */
[----:B------:R-:W-:Y:S01]  /*6650*/  FFMA R30, R81, R85, R30 ;  /* 0x00000055511e7223 */ /* 0x000fe2000000001e */
[----:B------:R-:W-:Y:S01]  /*6660*/  SHF.L.U32 R85, R123, 0x10, RZ ;  /* 0x000000107b557819 */ /* 0x000fe200000006ff */
[C---:B------:R-:W-:Y:S01]  /*6670*/  FFMA R35, R81.reuse, R84, R35 ;  /* 0x0000005451237223 */ /* 0x040fe20000000023 */
[----:B------:R-:W-:Y:S01]  /*6680*/  LOP3.LUT R84, R120, 0xffff0000, RZ, 0xc0, !PT ;  /* 0xffff000078547812 */ /* 0x000fe200078ec0ff */
[C---:B------:R-:W-:Y:S01]  /*6690*/  FMUL R32, R78.reuse, R36 ;  /* 0x000000244e207220 */ /* 0x040fe20000400000 */
[C---:B------:R-:W-:Y:S01]  /*66a0*/  FMUL R33, R78.reuse, R37 ;  /* 0x000000254e217220 */ /* 0x040fe20000400000 */
[----:B------:R-:W-:Y:S01]  /*66b0*/  FMUL R34, R78, R38 ;  /* 0x000000264e227220 */ /* 0x000fe20000400000 */
[----:B------:R1:W-:Y:S01]  /*66c0*/  STS.128 [R182+UR36+0x400], R92 ;  /* 0x0004005cb6007988 */ /* 0x0003e20008000c24 */
[----:B------:R-:W-:Y:S01]  /*66d0*/  FFMA R32, R81, R82, R32 ;  /* 0x0000005251207223 */ /* 0x000fe20000000020 */
[----:B------:R-:W-:Y:S01]  /*66e0*/  LOP3.LUT R82, R121, 0xffff0000, RZ, 0xc0, !PT ;  /* 0xffff000079527812 */ /* 0x000fe200078ec0ff */
[C---:B------:R-:W-:Y:S01]  /*66f0*/  FFMA R33, R81.reuse, R84, R33 ;  /* 0x0000005451217223 */ /* 0x040fe20000000021 */
[----:B------:R-:W-:Y:S01]  /*6700*/  LOP3.LUT R84, R122, 0xffff0000, RZ, 0xc0, !PT ;  /* 0xffff00007a547812 */ /* 0x000fe200078ec0ff */
[----:B------:R-:W-:Y:S01]  /*6710*/  FMUL R39, R78, R39 ;  /* 0x000000274e277220 */ /* 0x000fe20000400000 */
[C---:B------:R-:W-:Y:S01]  /*6720*/  FFMA R34, R81.reuse, R83, R34 ;  /* 0x0000005351227223 */ /* 0x040fe20000000022 */
[----:B------:R-:W-:Y:S01]  /*6730*/  SHF.L.U32 R83, R122, 0x10, RZ ;  /* 0x000000107a537819 */ /* 0x000fe200000006ff */
[C---:B------:R-:W-:Y:S01]  /*6740*/  FMUL R36, R78.reuse, R40 ;  /* 0x000000284e247220 */ /* 0x040fe20000400000 */
[----:B------:R-:W-:Y:S01]  /*6750*/  FFMA R39, R81, R82, R39 ;  /* 0x0000005251277223 */ /* 0x000fe20000000027 */
[----:B------:R-:W-:Y:S01]  /*6760*/  LOP3.LUT R82, R123, 0xffff0000, RZ, 0xc0, !PT ;  /* 0xffff00007b527812 */ /* 0x000fe200078ec0ff */
[C---:B------:R-:W-:Y:S01]  /*6770*/  FMUL R37, R78.reuse, R41 ;  /* 0x000000294e257220 */ /* 0x040fe20000400000 */
[C---:B------:R-:W-:Y:S01]  /*6780*/  FMUL R38, R78.reuse, R42 ;  /* 0x0000002a4e267220 */ /* 0x040fe20000400000 */
[----:B------:R-:W-:Y:S01]  /*6790*/  FMUL R43, R78, R43 ;  /* 0x0000002b4e2b7220 */ /* 0x000fe20000400000 */
[C---:B------:R-:W-:Y:S01]  /*67a0*/  FFMA R36, R81.reuse, R83, R36 ;  /* 0x0000005351247223 */ /* 0x040fe20000000024 */
[C---:B------:R-:W-:Y:S01]  /*67b0*/  SHF.L.U32 R83, R128.reuse, 0x10, RZ ;  /* 0x0000001080537819 */ /* 0x040fe200000006ff */
[----:B------:R2:W-:Y:S01]  /*67c0*/  STS.128 [R181+0x400], R116 ;  /* 0x00040074b5007388 */ /* 0x0005e20000000c00 */
[----:B------:R-:W-:Y:S01]  /*67d0*/  FFMA R37, R81, R84, R37 ;  /* 0x0000005451257223 */ /* 0x000fe20000000025 */
[----:B------:R-:W-:Y:S01]  /*67e0*/  LOP3.LUT R84, R129, 0xffff0000, RZ, 0xc0, !PT ;  /* 0xffff000081547812 */ /* 0x000fe200078ec0ff */
[----:B------:R-:W-:Y:S01]  /*67f0*/  FFMA R38, R81, R85, R38 ;  /* 0x0000005551267223 */ /* 0x000fe20000000026 */
[----:B------:R-:W-:Y:S01]  /*6800*/  SHF.L.U32 R85, R129, 0x10, RZ ;  /* 0x0000001081557819 */ /* 0x000fe200000006ff */
        /* <DEDUP_REMOVED lines=8> */
[----:B------:R4:W-:Y:S01]  /*6890*/  STS.128 [R180+0x400], R124 ;  /* 0x0004007cb4007388 */ /* 0x0009e20000000c00 */
[C---:B------:R-:W-:Y:S01]  /*68a0*/  FFMA R41, R81.reuse, R82, R41 ;  /* 0x0000005251297223 */ /* 0x040fe20000000029 */
[C---:B------:R-:W-:Y:S01]  /*68b0*/  SHF.L.U32 R82, R130.reuse, 0x10, RZ ;  /* 0x0000001082527819 */ /* 0x040fe200000006ff */
[----:B------:R-:W-:Y:S01]  /*68c0*/  FFMA R42, R81, R85, R42 ;  /* 0x00000055512a7223 */ /* 0x000fe2000000002a */
[----:B------:R-:W-:Y:S01]  /*68d0*/  SHF.L.U32 R85, R137, 0x10, RZ ;  /* 0x0000001089557819 */ /* 0x000fe200000006ff */
[----:B------:R-:W-:Y:S01]  /*68e0*/  FFMA R47, R81, R84, R47 ;  /* 0x00000054512f7223 */ /* 0x000fe2000000002f */
[----:B------:R-:W-:Y:S01]  /*68f0*/  LOP3.LUT R84, R130, 0xffff0000, RZ, 0xc0, !PT ;  /* 0xffff000082547812 */ /* 0x000fe200078ec0ff */
[C---:B------:R-:W-:Y:S01]  /*6900*/  FMUL R44, R78.reuse, R48 ;  /* 0x000000304e2c7220 */ /* 0x040fe20000400000 */
[----:B-1----:R-:W-:Y:S01]  /*6910*/  F2FP.BF16.F32.PACK_AB R92, R25, R24 ;  /* 0x00000018195c723e */ /* 0x002fe200000010ff */
[C---:B------:R-:W-:Y:S01]  /*6920*/  FMUL R45, R78.reuse, R49 ;  /* 0x000000314e2d7220 */ /* 0x040fe20000400000 */
[----:B------:R-:W-:Y:S01]  /*6930*/  F2FP.BF16.F32.PACK_AB R93, R31, R26 ;  /* 0x0000001a1f5d723e */ /* 0x000fe200000010ff */
[----:B------:R-:W-:Y:S01]  /*6940*/  FMUL R46, R78, R50 ;  /* 0x000000324e2e7220 */ /* 0x000fe20000400000 */
[----:B------:R-:W-:Y:S01]  /*6950*/  F2FP.BF16.F32.PACK_AB R94, R29, R28 ;  /* 0x0000001c1d5e723e */ /* 0x000fe200000010ff */
[----:B------:R-:W-:Y:S01]  /*6960*/  FFMA R44, R81, R82, R44 ;  /* 0x00000052512c7223 */ /* 0x000fe2000000002c */
[----:B------:R-:W-:Y:S01]  /*6970*/  LOP3.LUT R82, R131, 0xffff0000, RZ, 0xc0, !PT ;  /* 0xffff000083527812 */ /* 0x000fe200078ec0ff */
[----:B------:R-:W-:Y:S01]  /*6980*/  FFMA R45, R81, R84, R45 ;  /* 0x00000054512d7223 */ /* 0x000fe2000000002d */
[----:B------:R-:W-:Y:S01]  /*6990*/  LOP3.LUT R84, R136, 0xffff0000, RZ, 0xc0, !PT ;  /* 0xffff000088547812 */ /* 0x000fe200078ec0ff */
[----:B------:R-:W-:Y:S01]  /*69a0*/  FMUL R51, R78, R51 ;  /* 0x000000334e337220 */ /* 0x000fe20000400000 */
[----:B------:R-:W-:Y:S01]  /*69b0*/  F2FP.BF16.F32.PACK_AB R95, R35, R30 ;  /* 0x0000001e235f723e */ /* 0x000fe200000010ff */
[----:B------:R-:W-:Y:S01]  /*69c0*/  FFMA R46, R81, R83, R46 ;  /* 0x00000053512e7223 */ /* 0x000fe2000000002e */
[----:B------:R-:W-:Y:S01]  /*69d0*/  SHF.L.U32 R83, R136, 0x10, RZ ;  /* 0x0000001088537819 */ /* 0x000fe200000006ff */
[C---:B------:R-:W-:Y:S01]  /*69e0*/  FMUL R48, R78.reuse, R52 ;  /* 0x000000344e307220 */ /* 0x040fe20000400000 */
[----:B--2---:R-:W-:Y:S01]  /*69f0*/  F2FP.BF16.F32.PACK_AB R116, R33, R32 ;  /* 0x000000202174723e */ /* 0x004fe200000010ff */
[----:B------:R-:W-:Y:S01]  /*6a00*/  FFMA R51, R81, R82, R51 ;  /* 0x0000005251337223 */ /* 0x000fe20000000033 */
[----:B------:R-:W-:Y:S01]  /*6a10*/  LOP3.LUT R82, R137, 0xffff0000, RZ, 0xc0, !PT ;  /* 0xffff000089527812 */ /* 0x000fe200078ec0ff */
[----:B------:R1:W-:Y:S01]  /*6a20*/  STS.128 [R178+0x400], R92 ;  /* 0x0004005cb2007388 */ /* 0x0003e20000000c00 */
[----:B------:R-:W-:Y:S01]  /*6a30*/  F2FP.BF16.F32.PACK_AB R117, R39, R34 ;  /* 0x000000222775723e */ /* 0x000fe200000010ff */
[C---:B------:R-:W-:Y:S01]  /*6a40*/  FMUL R49, R78.reuse, R53 ;  /* 0x000000354e317220 */ /* 0x040fe20000400000 */
[----:B------:R-:W-:Y:S01]  /*6a50*/  F2FP.BF16.F32.PACK_AB R118, R37, R36 ;  /* 0x000000242576723e */ /* 0x000fe200000010ff */
[C---:B------:R-:W-:Y:S01]  /*6a60*/  FMUL R50, R78.reuse, R54 ;  /* 0x000000364e327220 */ /* 0x040fe20000400000 */
[----:B------:R-:W-:Y:S01]  /*6a70*/  F2FP.BF16.F32.PACK_AB R119, R43, R38 ;  /* 0x000000262b77723e */ /* 0x000fe200000010ff */
[----:B------:R-:W-:Y:S01]  /*6a80*/  FMUL R55, R78, R55 ;  /* 0x000000374e377220 */ /* 0x000fe20000400000 */
[----:B----4-:R-:W-:Y:S01]  /*6a90*/  F2FP.BF16.F32.PACK_AB R124, R41, R40 ;  /* 0x00000028297c723e */ /* 0x010fe200000010ff */
[C---:B------:R-:W-:Y:S01]  /*6aa0*/  FFMA R48, R81.reuse, R83, R48 ;  /* 0x0000005351307223 */ /* 0x040fe20000000030 */
[C---:B------:R-:W-:Y:S01]  /*6ab0*/  FFMA R49, R81.reuse, R84, R49 ;  /* 0x0000005451317223 */ /* 0x040fe20000000031 */
[----:B------:R1:W-:Y:S01]  /*6ac0*/  STS.128 [R177+0x400], R116 ;  /* 0x00040074b1007388 */ /* 0x0003e20000000c00 */
[C---:B------:R-:W-:Y:S01]  /*6ad0*/  SHF.L.U32 R83, R138.reuse, 0x10, RZ ;  /* 0x000000108a537819 */ /* 0x040fe200000006ff */
[----:B------:R-:W-:Y:S01]  /*6ae0*/  FFMA R50, R81, R85, R50 ;  /* 0x0000005551327223 */ /* 0x000fe20000000032 */
[----:B------:R-:W-:Y:S01]  /*6af0*/  SHF.L.U32 R85, R139, 0x10, RZ ;  /* 0x000000108b557819 */ /* 0x000fe200000006ff */
[----:B------:R-:W-:Y:S01]  /*6b00*/  FFMA R55, R81, R82, R55 ;  /* 0x0000005251377223 */ /* 0x000fe20000000037 */
[----:B------:R-:W-:Y:S01]  /*6b10*/  LOP3.LUT R82, R138, 0xffff0000, RZ, 0xc0, !PT ;  /* 0xffff00008a527812 */ /* 0x000fe200078ec0ff */
[C---:B------:R-:W-:Y:S01]  /*6b20*/  FMUL R52, R78.reuse, R56 ;  /* 0x000000384e347220 */ /* 0x040fe20000400000 */
[----:B------:R-:W-:Y:S01]  /*6b30*/  LOP3.LUT R84, R139, 0xffff0000, RZ, 0xc0, !PT ;  /* 0xffff00008b547812 */ /* 0x000fe200078ec0ff */
[C---:B------:R-:W-:Y:S01]  /*6b40*/  FMUL R53, R78.reuse, R57 ;  /* 0x000000394e357220 */ /* 0x040fe20000400000 */
[C---:B------:R-:W-:Y:S01]  /*6b50*/  FMUL R54, R78.reuse, R58 ;  /* 0x0000003a4e367220 */ /* 0x040fe20000400000 */
[----:B------:R-:W-:Y:S01]  /*6b60*/  FMUL R59, R78, R59 ;  /* 0x0000003b4e3b7220 */ /* 0x000fe20000400000 */
[C---:B------:R-:W-:Y:S01]  /*6b70*/  FFMA R52, R81.reuse, R83, R52 ;  /* 0x0000005351347223 */ /* 0x040fe20000000034 */
[C---:B------:R-:W-:Y:S01]  /*6b80*/  FFMA R53, R81.reuse, R82, R53 ;  /* 0x0000005251357223 */ /* 0x040fe20000000035 */
[C---:B------:R-:W-:Y:S01]  /*6b90*/  FFMA R54, R81.reuse, R85, R54 ;  /* 0x0000005551367223 */ /* 0x040fe20000000036 */
[----:B------:R-:W-:Y:S01]  /*6ba0*/  FFMA R59, R81, R84, R59 ;  /* 0x00000054513b7223 */ /* 0x000fe2000000003b */
[----:B------:R-:W-:Y:S01]  /*6bb0*/  SHF.L.U32 R82, R144, 0x10, RZ ;  /* 0x0000001090527819 */ /* 0x000fe200000006ff */
[----:B------:R-:W-:Y:S01]  /*6bc0*/  FMUL R56, R78, R60 ;  /* 0x0000003c4e387220 */ /* 0x000fe20000400000 */
[----:B------:R-:W-:Y:S01]  /*6bd0*/  LOP3.LUT R84, R144, 0xffff0000, RZ, 0xc0, !PT ;  /* 0xffff000090547812 */ /* 0x000fe200078ec0ff */
[C---:B------:R-:W-:Y:S01]  /*6be0*/  FMUL R57, R78.reuse, R61 ;  /* 0x0000003d4e397220 */ /* 0x040fe20000400000 */
[----:B------:R-:W-:Y:S01]  /*6bf0*/  SHF.L.U32 R83, R145, 0x10, RZ ;  /* 0x0000001091537819 */ /* 0x000fe200000006ff */
[C---:B------:R-:W-:Y:S01]  /*6c00*/  FMUL R58, R78.reuse, R62 ;  /* 0x0000003e4e3a7220 */ /* 0x040fe20000400000 */
[----:B------:R-:W-:Y:S01]  /*6c10*/  F2FP.BF16.F32.PACK_AB R125, R47, R42 ;  /* 0x0000002a2f7d723e */ /* 0x000fe200000010ff */
[----:B------:R-:W-:Y:S01]  /*6c20*/  FFMA R56, R81, R82, R56 ;  /* 0x0000005251387223 */ /* 0x000fe20000000038 */
[----:B------:R-:W-:Y:S01]  /*6c30*/  F2FP.BF16.F32.PACK_AB R126, R45, R44 ;  /* 0x0000002c2d7e723e */ /* 0x000fe200000010ff */
[----:B------:R-:W-:Y:S01]  /*6c40*/  FFMA R57, R81, R84, R57 ;  /* 0x0000005451397223 */ /* 0x000fe20000000039 */
[----:B------:R-:W-:Y:S01]  /*6c50*/  F2FP.BF16.F32.PACK_AB R127, R51, R46 ;  /* 0x0000002e337f723e */ /* 0x000fe200000010ff */
[----:B------:R-:W-:Y:S01]  /*6c60*/  FFMA R58, R81, R83, R58 ;  /* 0x00000053513a7223 */ /* 0x000fe2000000003a */
[----:B------:R-:W-:Y:S01]  /*6c70*/  LOP3.LUT R82, R145, 0xffff0000, RZ, 0xc0, !PT ;  /* 0xffff000091527812 */ /* 0x000fe200078ec0ff */
[----:B------:R-:W-:Y:S01]  /*6c80*/  FMUL R63, R78, R63 ;  /* 0x0000003f4e3f7220 */ /* 0x000fe20000400000 */
[----:B------:R-:W-:Y:S01]  /*6c90*/  SHF.L.U32 R83, R146, 0x10, RZ ;  /* 0x0000001092537819 */ /* 0x000fe200000006ff */
[----:B------:R1:W-:Y:S01]  /*6ca0*/  STS.128 [R176+0x400], R124 ;  /* 0x0004007cb0007388 */ /* 0x0003e20000000c00 */
[----:B------:R-:W-:Y:S01]  /*6cb0*/  FMUL R60, R78, R64 ;  /* 0x000000404e3c7220 */ /* 0x000fe20000400000 */
[----:B------:R-:W-:Y:S01]  /*6cc0*/  LOP3.LUT R84, R146, 0xffff0000, RZ, 0xc0, !PT ;  /* 0xffff000092547812 */ /* 0x000fe200078ec0ff */
[C---:B------:R-:W-:Y:S01]  /*6cd0*/  FMUL R61, R78.reuse, R65 ;  /* 0x000000414e3d7220 */ /* 0x040fe20000400000 */
[----:B------:R-:W-:Y:S01]  /*6ce0*/  SHF.L.U32 R85, R147, 0x10, RZ ;  /* 0x0000001093557819 */ /* 0x000fe200000006ff */
[C---:B------:R-:W-:Y:S01]  /*6cf0*/  FMUL R62, R78.reuse, R66 ;  /* 0x000000424e3e7220 */ /* 0x040fe20000400000 */
[----:B------:R-:W-:Y:S01]  /*6d00*/  FFMA R63, R81, R82, R63 ;  /* 0x00000052513f7223 */ /* 0x000fe2000000003f */
[----:B------:R-:W-:Y:S01]  /*6d10*/  FMUL R67, R78, R67 ;  /* 0x000000434e437220 */ /* 0x000fe20000400000 */
[----:B------:R-:W-:Y:S01]  /*6d20*/  F2FP.BF16.F32.PACK_AB R132, R49, R48 ;  /* 0x000000303184723e */ /* 0x000fe200000010ff */
[----:B------:R-:W-:Y:S01]  /*6d30*/  FFMA R60, R81, R83, R60 ;  /* 0x00000053513c7223 */ /* 0x000fe2000000003c */
[----:B------:R-:W-:Y:S01]  /*6d40*/  F2FP.BF16.F32.PACK_AB R133, R55, R50 ;  /* 0x000000323785723e */ /* 0x000fe200000010ff */
[----:B------:R-:W-:Y:S01]  /*6d50*/  FFMA R61, R81, R84, R61 ;  /* 0x00000054513d7223 */ /* 0x000fe2000000003d */
[----:B------:R-:W-:Y:S01]  /*6d60*/  F2FP.BF16.F32.PACK_AB R134, R53, R52 ;  /* 0x000000343586723e */ /* 0x000fe200000010ff */
[----:B------:R-:W-:Y:S01]  /*6d70*/  FFMA R62, R81, R85, R62 ;  /* 0x00000055513e7223 */ /* 0x000fe2000000003e */
[----:B------:R-:W-:Y:S01]  /*6d80*/  F2FP.BF16.F32.PACK_AB R135, R59, R54 ;  /* 0x000000363b87723e */ /* 0x000fe200000010ff */
[----:B------:R-:W-:Y:S01]  /*6d90*/  FFMA R67, R81, R86, R67 ;  /* 0x0000005651437223 */ /* 0x000fe20000000043 */
[----:B------:R-:W-:Y:S02]  /*6da0*/  F2FP.BF16.F32.PACK_AB R140, R57, R56 ;  /* 0x00000038398c723e */ /* 0x000fe400000010ff */
[----:B------:R-:W-:Y:S01]  /*6db0*/  F2FP.BF16.F32.PACK_AB R141, R63, R58 ;  /* 0x0000003a3f8d723e */ /* 0x000fe200000010ff */
[----:B------:R1:W-:Y:S01]  /*6dc0*/  STS.128 [R175+0x400], R132 ;  /* 0x00040084af007388 */ /* 0x0003e20000000c00 */
[----:B------:R-:W-:Y:S02]  /*6dd0*/  F2FP.BF16.F32.PACK_AB R142, R61, R60 ;  /* 0x0000003c3d8e723e */ /* 0x000fe400000010ff */
[----:B------:R-:W-:Y:S05]  /*6de0*/  F2FP.BF16.F32.PACK_AB R143, R67, R62 ;  /* 0x0000003e438f723e */ /* 0x000fea00000010ff */
[----:B------:R1:W-:Y:S01]  /*6df0*/  STS.128 [R174+0x400], R140 ;  /* 0x0004008cae007388 */ /* 0x0003e20000000c00 */
[----:B------:R-:W-:Y:S01]  /*6e00*/  @!PT LDS RZ, [RZ] ;  /* 0x00000000fffff984 */ /* 0x000fe20000000800 */
[----:B------:R-:W-:Y:S01]  /*6e10*/  @!PT LDS RZ, [RZ] ;  /* 0x00000000fffff984 */ /* 0x000fe20000000800 */
[----:B------:R-:W-:Y:S01]  /*6e20*/  @!PT LDS RZ, [RZ] ;  /* 0x00000000fffff984 */ /* 0x000fe20000000800 */
[----:B------:R-:W-:Y:S01]  /*6e30*/  @!PT LDS RZ, [RZ] ;  /* 0x00000000fffff984 */ /* 0x000fe20000000800 */
[----:B------:R2:W-:Y:S07]  /*6e40*/  MEMBAR.ALL.CTA ;  /* 0x0000000000007992 */ /* 0x0005ee0000008000 */
[----:B--2---:R-:W2:Y:S02]  /*6e50*/  FENCE.VIEW.ASYNC.S ;  /* 0x00000000000073c6 */ /* 0x004ea40000000000 */
[----:B--2---:R-:W-:Y:S06]  /*6e60*/  BAR.SYNC.DEFER_BLOCKING 0x1, 0x80 ;  /* 0x0042000000007b1d */ /* 0x004fec0000010000 */
[----:B------:R-:W-:Y:S05]  /*6e70*/  @P0 BRA `(.L_x_100) ;  /* 0x0000000000280947 */ /* 0x000fea0003800000 */
[----:B------:R-:W-:Y:S02]  /*6e80*/  UIADD3 UR4, UPT, UPT, UR36, 0x400, URZ ;  /* 0x0000040024047890 */ /* 0x000fe4000fffe0ff */
[----:B------:R-:W-:Y:S01]  /*6e90*/  UIADD3 UR6, UP0, UPT, UR54, 0x680, URZ ;  /* 0x0000068036067890 */ /* 0x000fe2000ff1e0ff */
[----:B------:R-:W-:Y:S03]  /*6ea0*/  UMOV UR43, UR52 ;  /* 0x00000034002b7c82 */ /* 0x000fe60008000000 */
[----:B------:R-:W-:Y:S01]  /*6eb0*/  MOV R163, UR4 ;  /* 0x0000000400a37c02 */ /* 0x000fe20008000f00 */
[----:B------:R-:W-:Y:S03]  /*6ec0*/  UIADD3.X UR7, UPT, UPT, URZ, UR55, URZ, UP0, !UPT ;  /* 0x00000037ff077290 */ /* 0x000fe600087fe4ff */
[----:B------:R-:W-:Y:S11]  /*6ed0*/  R2UR UR40, R163 ;  /* 0x00000000a32872ca */ /* 0x000ff600000e0000 */
[----:B------:R-:W-:Y:S02]  /*6ee0*/  @!UPT UIADD3 URZ, UPT, UPT, URZ, URZ, URZ ;  /* 0x000000fffffff290 */ /* 0x000fe4000fffe0ff */
[----:B------:R2:W-:Y:S01]  /*6ef0*/  UTMASTG.3D [UR40], [UR6] ;  /* 0x00000028060073b5 */ /* 0x0005e20008010000 */
[----:B------:R0:W-:Y:S01]  /*6f00*/  UTMACMDFLUSH ;  /* 0x00000000000079b7 */ /* 0x0001e20000000000 */
[----:B--2---:R-:W-:Y:S04]  /*6f10*/  DEPBAR.LE SB0, 0x1 ;  /* 0x000080400000791a */ /* 0x004fe80000000000 */
.L_x_100:
[----:B------:R-:W-:Y:S05]  /*6f20*/  BSYNC.RECONVERGENT B0 ;  /* 0x0000000000007941 */ /* 0x000fea0003800200 */
.L_x_99:
[----:B------:R-:W-:Y:S01]  /*6f30*/  BAR.SYNC.DEFER_BLOCKING 0x1, 0x80 ;  /* 0x0042000000007b1d */ /* 0x000fe20000010000 */
[----:B------:R-:W-:Y:S01]  /*6f40*/  ISETP.NE.AND P1, PT, R179, RZ, PT ;  /* 0x000000ffb300720c */ /* 0x000fe20003f25270 */
[----:B------:R-:W-:Y:S01]  /*6f50*/  UISETP.NE.AND UP0, UPT, UR48, URZ, UPT ;  /* 0x000000ff3000728c */ /* 0x000fe2000bf05270 */
[----:B------:R-:W-:Y:S11]  /*6f60*/  LEA R3, R101, UR36, 0x3 ;  /* 0x0000002465037c11 */ /* 0x000ff6000f8e18ff */
[----:B------:R-:W-:Y:S01]  /*6f70*/  @P1 SHF.L.U32 R2, R167, 0x1f, RZ ;  /* 0x0000001fa7021819 */ /* 0x000fe200000006ff */
[----:B------:R-:W-:Y:S06]  /*6f80*/  BRA.U !UP0, `(.L_x_101) ;  /* 0x0000000108247547 */ /* 0x000fec000b800000 */
[----:B------:R-:W-:Y:S01]  /*6f90*/  IMAD.U32 R5, RZ, RZ, UR50 ;  /* 0x00000032ff057e24 */ /* 0x000fe2000f8e00ff */
[----:B------:R-:W-:Y:S01]  /*6fa0*/  MOV R0, UR37 ;  /* 0x0000002500007c02 */ /* 0x000fe20008000f00 */
[----:B------:R-:W-:Y:S03]  /*6fb0*/  UIADD3 UR50, UPT, UPT, UR50, 0x1, URZ ;  /* 0x0000000132327890 */ /* 0x000fe6000fffe0ff */
[----:B------:R-:W-:Y:S01]  /*6fc0*/  @P1 LEA R5, R5, UR36, 0x3 ;  /* 0x0000002405051c11 */ /* 0x000fe2000f8e18ff */
[----:B------:R-:W-:Y:S04]  /*6fd0*/  UISETP.NE.AND UP0, UPT, UR50, 0x4, UPT ;  /* 0x000000043200788c */ /* 0x000fe8000bf05270 */
[----:B------:R-:W-:Y:S01]  /*6fe0*/  @P1 VIADD R5, R5, 0x50 ;  /* 0x0000005005051836 */ /* 0x000fe20000000000 */
[----:B------:R-:W-:Y:S04]  /*6ff0*/  USEL UR50, UR50, URZ, UP0 ;  /* 0x000000ff32327287 */ /* 0x000fe80008000000 */
[----:B------:R-:W-:Y:S04]  /*7000*/  @P1 PRMT R0, R0, 0x654, R5 ;  /* 0x0000065400001816 */ /* 0x000fe80000000005 */
[----:B------:R2:W-:Y:S04]  /*7010*/  @P1 SYNCS.ARRIVE.TRANS64.RED.A1T0 RZ, [R0+URZ], RZ ;  /* 0x000000ff00ff19a7 */ /* 0x0005e800081004ff */
.L_x_101:
[----:B------:R-:W4:Y:S01]  /*7020*/  @P1 SYNCS.PHASECHK.TRANS64.TRYWAIT P0, [R3+URZ+0x30], R2 ;  /* 0x00003002030015a7 */ /* 0x000f2200080011ff */
[----:B------:R-:W-:Y:S01]  /*7030*/  BSSY B1, `(.L_x_102) ;  /* 0x000001f000017945 */ /* 0x000fe20003800000 */
[----:B----4-:R-:W-:Y:S03]  /*7040*/  @P1 SEL R103, RZ, 0x1, !P0 ;  /* 0x00000001ff671807 */ /* 0x010fe60004000000 */
[----:B------:R-:W-:Y:S05]  /*7050*/  @!P1 BRA `(.L_x_103) ;  /* 0x0000000000709947 */ /* 0x000fea0003800000 */
[----:B------:R-:W-:Y:S01]  /*7060*/  ISETP.NE.AND P1, PT, R109, RZ, PT ;  /* 0x000000ff6d00720c */ /* 0x000fe20003f25270 */
[----:B------:R-:W-:Y:S01]  /*7070*/  BSSY B0, `(.L_x_104) ;  /* 0x000000b000007945 */ /* 0x000fe20003800000 */
[----:B------:R-:W-:Y:S11]  /*7080*/  ISETP.NE.AND P0, PT, R103, RZ, PT ;  /* 0x000000ff6700720c */ /* 0x000ff60003f05270 */
[----:B------:R-:W-:Y:S05]  /*7090*/  @P1 IMAD R4, R101, 0x4000, R182 ;  /* 0x0000400065041824 */ /* 0x000fea00078e02b6 */
[----:B------:R-:W-:Y:S04]  /*70a0*/  @P1 IADD3 R9, PT, PT, R4, UR36, RZ ;  /* 0x0000002404091c10 */ /* 0x000fe8000fffe0ff */
[----:B------:R-:W-:Y:S01]  /*70b0*/  @P1 IADD3 R7, PT, PT, R102, R9, RZ ;  /* 0x0000000966071210 */ /* 0x000fe20007ffe0ff */
[--C-:B------:R-:W-:Y:S02]  /*70c0*/  @P1 IMAD.IADD R5, R100, 0x1, R9.reuse ;  /* 0x0000000164051824 */ /* 0x100fe400078e0209 */
[----:B------:R-:W-:Y:S01]  /*70d0*/  @P1 IMAD.IADD R2, R108, 0x1, R9 ;  /* 0x000000016c021824 */ /* 0x000fe200078e0209 */
[----:B------:R-:W-:Y:S06]  /*70e0*/  @P0 BRA `(.L_x_105) ;  /* 0x00000000000c0947 */ /* 0x000fec0003800000 */
[----:B--2---:R-:W-:Y:S04]  /*70f0*/  SHF.L.U32 R0, R167, 0x1f, RZ ;  /* 0x0000001fa7007819 */ /* 0x004fe800000006ff */
[----:B------:R-:W2:Y:S02]  /*7100*/  SYNCS.PHASECHK.TRANS64.TRYWAIT P0, [R3+URZ+0x30], R0 ;  /* 0x00003000030075a7 */ /* 0x000ea400080011ff */
[----:B--2---:R-:W-:Y:S05]  /*7110*/  @!P0 BRA `(.L_x_106) ;  /* 0x0000004400f48947 */ /* 0x004fea0003800000 */
.L_x_105:
[----:B------:R-:W-:Y:S05]  /*7120*/  BSYNC B0 ;  /* 0x0000000000007941 */ /* 0x000fea0003800000 */
.L_x_104:
[----:B------:R-:W-:Y:S01]  /*7130*/  ISETP.NE.AND P0, PT, R109, RZ, PT ;  /* 0x000000ff6d00720c */ /* 0x000fe20003f05270 */
[----:B------:R-:W-:Y:S11]  /*7140*/  VIADD R101, R101, 0x1 ;  /* 0x0000000165657836 */ /* 0x000ff60000000000 */
[----:B------:R-:W-:Y:S01]  /*7150*/  @!UPT UIADD3 URZ, UPT, UPT, URZ, URZ, URZ ;  /* 0x000000fffffff290 */ /* 0x000fe2000fffe0ff */
[----:B------:R4:W1:Y:S01]  /*7160*/  @P0 LDS.128 R88, [R4+UR36+0x400] ;  /* 0x0004002404580984 */ /* 0x0008620008000c00 */
[--C-:B--2---:R-:W-:Y:S01]  /*7170*/  @P0 IMAD.IADD R3, R102, 0x1, R5.reuse ;  /* 0x0000000166030824 */ /* 0x104fe200078e0205 */
[C---:B------:R-:W-:Y:S01]  /*7180*/  @P0 IADD3 R0, PT, PT, R108.reuse, R7, RZ ;  /* 0x000000076c000210 */ /* 0x040fe20007ffe0ff */
[C---:B------:R-:W-:Y:S01]  /*7190*/  @P0 IMAD.IADD R6, R108.reuse, 0x1, R5 ;  /* 0x000000016c060824 */ /* 0x040fe200078e0205 */
[----:B------:R4:W2:Y:S02]  /*71a0*/  @P0 LDS.128 R96, [R2+0x400] ;  /* 0x0004000002600984 */ /* 0x0008a40000000c00 */
[----:B------:R-:W-:Y:S02]  /*71b0*/  @P0 IADD3 R8, PT, PT, R108, R3, RZ ;  /* 0x000000036c080210 */ /* 0x000fe40007ffe0ff */
[----:B------:R4:W1:Y:S04]  /*71c0*/  @P0 LDS.128 R104, [R7+0x400] ;  /* 0x0004000007680984 */ /* 0x0008680000000c00 */
[----:B------:R4:W1:Y:S04]  /*71d0*/  @P0 LDS.128 R112, [R0+0x400] ;  /* 0x0004000000700984 */ /* 0x0008680000000c00 */
[----:B------:R4:W1:Y:S04]  /*71e0*/  @P0 LDS.128 R120, [R5+0x400] ;  /* 0x0004000005780984 */ /* 0x0008680000000c00 */
[----:B------:R4:W1:Y:S04]  /*71f0*/  @P0 LDS.128 R128, [R6+0x400] ;  /* 0x0004000006800984 */ /* 0x0008680000000c00 */
[----:B------:R4:W1:Y:S04]  /*7200*/  @P0 LDS.128 R136, [R3+0x400] ;  /* 0x0004000003880984 */ /* 0x0008680000000c00 */
[----:B------:R4:W1:Y:S02]  /*7210*/  @P0 LDS.128 R144, [R8+0x400] ;  /* 0x0004000008900984 */ /* 0x0008640000000c00 */
.L_x_103:
[----:B------:R-:W-:Y:S05]  /*7220*/  BSYNC B1 ;  /* 0x0000000000017941 */ /* 0x000fea0003800000 */
.L_x_102:
[----:B----4-:R-:W-:Y:S05]  /*7230*/  VIADD R3, R80, 0x40 ;  /* 0x0000004050037836 */ /* 0x010fea0000000000 */
[----:B------:R-:W-:Y:S04]  /*7240*/  SHF.R.U32.HI R3, RZ, 0x15, R3 ;  /* 0x00000015ff037819 */ /* 0x000fe80000011603 */
[----:B------:R-:W-:Y:S11]  /*7250*/  LOP3.LUT P0, RZ, R3, 0x3, R162, 0x48, !PT ;  /* 0x0000000303ff7812 */ /* 0x000ff600078048a2 */
[----:B------:R-:W-:Y:S02]  /*7260*/  @!UPT UIADD3 URZ, UPT, UPT, URZ, URZ, URZ ;  /* 0x000000fffffff290 */ /* 0x000fe4000fffe0ff */
        /* <DEDUP_REMOVED lines=17> */
.L_x_107:
[----:B------:R-:W-:Y:S01]  /*7380*/  ISETP.NE.AND P6, PT, R179, RZ, PT ;  /* 0x000000ffb300720c */ /* 0x000fe20003fc5270 */
[----:B------:R-:W-:Y:S05]  /*7390*/  WARPSYNC.ALL ;  /* 0x0000000000007948 */ /* 0x000fea0003800000 */
[----:B------:R-:W-:Y:S01]  /*73a0*/  R2UR UR4, R80 ;  /* 0x00000000500472ca */ /* 0x000fe200000e0000 */
[----:B------:R-:W-:Y:S01]  /*73b0*/  BSSY.RECONVERGENT B0, `(.L_x_108) ;  /* 0x0000103000007945 */ /* 0x000fe20003800200 */
[----:B--2---:R-:W-:Y:S02]  /*73c0*/  MOV R0, UR50 ;  /* 0x0000003200007c02 */ /* 0x004fe40008000f00 */
[----:B------:R-:W-:Y:S02]  /*73d0*/  MOV R85, UR37 ;  /* 0x0000002500557c02 */ /* 0x000fe40008000f00 */
[----:B-1----:R-:W-:Y:S02]  /*73e0*/  SHF.L.U32 R82, R88, 0x10, RZ ;  /* 0x0000001058527819 */ /* 0x002fe400000006ff */
[----:B------:R-:W-:Y:S02]  /*73f0*/  @P6 LEA R0, R0, UR36, 0x3 ;  /* 0x0000002400006c11 */ /* 0x000fe4000f8e18ff */
[----:B------:R-:W-:Y:S02]  /*7400*/  LOP3.LUT R83, R88, 0xffff0000, RZ, 0xc0, !PT ;  /* 0xffff000058537812 */ /* 0x000fe400078ec0ff */
[----:B------:R-:W-:Y:S01]  /*7410*/  @P6 IADD3 R0, PT, PT, R0, 0x50, RZ ;  /* 0x0000005000006810 */ /* 0x000fe20007ffe0ff */
[----:B------:R-:W1:Y:S01]  /*7420*/  LDTM.x64 R4, tmem[UR4+0x40] ;  /* 0x00004004000479ee */ /* 0x000e620008340000 */
[----:B------:R-:W-:Y:S02]  /*7430*/  SHF.L.U32 R84, R89, 0x10, RZ ;  /* 0x0000001059547819 */ /* 0x000fe400000006ff */
[----:B------:R-:W-:Y:S02]  /*7440*/  @P6 PRMT R85, R85, 0x654, R0 ;  /* 0x0000065455556816 */ /* 0x000fe40000000000 */
[----:B------:R-:W-:Y:S02]  /*7450*/  LOP3.LUT R86, R89, 0xffff0000, RZ, 0xc0, !PT ;  /* 0xffff000059567812 */ /* 0x000fe400078ec0ff */
[----:B------:R-:W-:Y:S01]  /*7460*/  ISETP.NE.AND P0, PT, R170, RZ, PT ;  /* 0x000000ffaa00720c */ /* 0x000fe20003f05270 */
[C---:B-1----:R-:W-:Y:S01]  /*7470*/  FMUL R0, R78.reuse, R4 ;  /* 0x000000044e007220 */ /* 0x042fe20000400000 */
[C---:B------:R-:W-:Y:S01]  /*7480*/  FMUL R2, R78.reuse, R5 ;  /* 0x000000054e027220 */ /* 0x040fe20000400000 */
[C---:B------:R-:W-:Y:S01]  /*7490*/  FMUL R3, R78.reuse, R6 ;  /* 0x000000064e037220 */ /* 0x040fe20000400000 */
[----:B------:R-:W-:Y:S01]  /*74a0*/  FMUL R7, R78, R7 ;  /* 0x000000074e077220 */ /* 0x000fe20000400000 */
[C---:B------:R-:W-:Y:S01]  /*74b0*/  FFMA R0, R81.reuse, R82, R0 ;  /* 0x0000005251007223 */ /* 0x040fe20000000000 */
[C---:B------:R-:W-:Y:S01]  /*74c0*/  LOP3.LUT R82, R90.reuse, 0xffff0000, RZ, 0xc0, !PT ;  /* 0xffff00005a527812 */ /* 0x040fe200078ec0ff */
[C---:B------:R-:W-:Y:S01]  /*74d0*/  FFMA R2, R81.reuse, R83, R2 ;  /* 0x0000005351027223 */ /* 0x040fe20000000002 */
[----:B------:R-:W-:Y:S01]  /*74e0*/  SHF.L.U32 R83, R90, 0x10, RZ ;  /* 0x000000105a537819 */ /* 0x000fe200000006ff */
[C---:B------:R-:W-:Y:S01]  /*74f0*/  FFMA R3, R81.reuse, R84, R3 ;  /* 0x0000005451037223 */ /* 0x040fe20000000003 */
[----:B------:R-:W-:Y:S01]  /*7500*/  FMUL R4, R78, R8 ;  /* 0x000000084e047220 */ /* 0x000fe20000400000 */
[----:B------:R-:W-:Y:S01]  /*7510*/  FFMA R7, R81, R86, R7 ;  /* 0x0000005651077223 */ /* 0x000fe20000000007 */
[----:B------:R-:W-:Y:S01]  /*7520*/  F2FP.BF16.F32.PACK_AB R92, R2, R0 ;  /* 0x00000000025c723e */ /* 0x000fe200000010ff */
[C---:B------:R-:W-:Y:S01]  /*7530*/  FMUL R5, R78.reuse, R9 ;  /* 0x000000094e057220 */ /* 0x040fe20000400000 */
[----:B------:R-:W-:Y:S01]  /*7540*/  LOP3.LUT R0, R91, 0xffff0000, RZ, 0xc0, !PT ;  /* 0xffff00005b007812 */ /* 0x000fe200078ec0ff */
[----:B------:R-:W-:Y:S01]  /*7550*/  FFMA R4, R81, R83, R4 ;  /* 0x0000005351047223 */ /* 0x000fe20000000004 */
[----:B------:R-:W-:Y:S01]  /*7560*/  SHF.L.U32 R83, R91, 0x10, RZ ;  /* 0x000000105b537819 */ /* 0x000fe200000006ff */
[----:B------:R-:W-:Y:S01]  /*7570*/  FFMA R5, R81, R82, R5 ;  /* 0x0000005251057223 */ /* 0x000fe20000000005 */
[----:B------:R-:W-:Y:S01]  /*7580*/  F2FP.BF16.F32.PACK_AB R93, R7, R3 ;  /* 0x00000003075d723e */ /* 0x000fe200000010ff */
[----:B------:R-:W-:Y:S01]  /*7590*/  FMUL R6, R78, R10 ;  /* 0x0000000a4e067220 */ /* 0x000fe20000400000 */
[----:B------:R-:W-:Y:S01]  /*75a0*/  SHF.L.U32 R3, R96, 0x10, RZ ;  /* 0x0000001060037819 */ /* 0x000fe200000006ff */
[----:B------:R-:W-:Y:S01]  /*75b0*/  FMUL R11, R78, R11 ;  /* 0x0000000b4e0b7220 */ /* 0x000fe20000400000 */
[----:B------:R-:W-:Y:S01]  /*75c0*/  LOP3.LUT R2, R96, 0xffff0000, RZ, 0xc0, !PT ;  /* 0xffff000060027812 */ /* 0x000fe200078ec0ff */
[C---:B------:R-:W-:Y:S01]  /*75d0*/  FMUL R8, R78.reuse, R12 ;  /* 0x0000000c4e087220 */ /* 0x040fe20000400000 */
[----:B------:R-:W-:Y:S01]  /*75e0*/  LOP3.LUT R82, R107, 0xffff0000, RZ, 0xc0, !PT ;  /* 0xffff00006b527812 */ /* 0x000fe200078ec0ff */
[----:B------:R-:W-:Y:S01]  /*75f0*/  FMUL R9, R78, R13 ;  /* 0x0000000d4e097220 */ /* 0x000fe20000400000 */
[----:B------:R-:W-:Y:S01]  /*7600*/  F2FP.BF16.F32.PACK_AB R94, R5, R4 ;  /* 0x00000004055e723e */ /* 0x000fe200000010ff */
[C---:B------:R-:W-:Y:S01]  /*7610*/  FFMA R6, R81.reuse, R83, R6 ;  /* 0x0000005351067223 */ /* 0x040fe20000000006 */
[----:B------:R-:W-:Y:S01]  /*7620*/  SHF.L.U32 R83, R104, 0x10, RZ ;  /* 0x0000001068537819 */ /* 0x000fe200000006ff */
[----:B------:R-:W-:Y:S01]  /*7630*/  FFMA R11, R81, R0, R11 ;  /* 0x00000000510b7223 */ /* 0x000fe2000000000b */
[----:B------:R-:W-:Y:S01]  /*7640*/  SHF.L.U32 R0, R97, 0x10, RZ ;  /* 0x0000001061007819 */ /* 0x000fe200000006ff */
[C---:B------:R-:W-:Y:S01]  /*7650*/  FFMA R8, R81.reuse, R3, R8 ;  /* 0x0000000351087223 */ /* 0x040fe20000000008 */
[----:B------:R-:W-:Y:S01]  /*7660*/  SHF.L.U32 R3, R98, 0x10, RZ ;  /* 0x0000001062037819 */ /* 0x000fe200000006ff */
[----:B------:R-:W-:Y:S01]  /*7670*/  FFMA R9, R81, R2, R9 ;  /* 0x0000000251097223 */ /* 0x000fe20000000009 */
[----:B------:R-:W-:Y:S01]  /*7680*/  LOP3.LUT R2, R97, 0xffff0000, RZ, 0xc0, !PT ;  /* 0xffff000061027812 */ /* 0x000fe200078ec0ff */
[C---:B------:R-:W-:Y:S01]  /*7690*/  FMUL R10, R78.reuse, R14 ;  /* 0x0000000e4e0a7220 */ /* 0x040fe20000400000 */
[----:B------:R-:W-:Y:S01]  /*76a0*/  F2FP.BF16.F32.PACK_AB R95, R11, R6 ;  /* 0x000000060b5f723e */ /* 0x000fe200000010ff */
[C---:B------:R-:W-:Y:S01]  /*76b0*/  FMUL R15, R78.reuse, R15 ;  /* 0x0000000f4e0f7220 */ /* 0x040fe20000400000 */
[----:B------:R-:W-:Y:S01]  /*76c0*/  F2FP.BF16.F32.PACK_AB R116, R9, R8 ;  /* 0x000000080974723e */ /* 0x000fe200000010ff */
[----:B------:R-:W-:Y:S01]  /*76d0*/  FMUL R12, R78, R16 ;  /* 0x000000104e0c7220 */ /* 0x000fe20000400000 */
[C---:B------:R-:W-:Y:S01]  /*76e0*/  FFMA R10, R81.reuse, R0, R10 ;  /* 0x00000000510a7223 */ /* 0x040fe2000000000a */
[----:B------:R-:W-:Y:S01]  /*76f0*/  LOP3.LUT R0, R98, 0xffff0000, RZ, 0xc0, !PT ;  /* 0xffff000062007812 */ /* 0x000fe200078ec0ff */
[----:B------:R-:W-:Y:S01]  /*7700*/  FFMA R15, R81, R2, R15 ;  /* 0x00000002510f7223 */ /* 0x000fe2000000000f */
        /* <DEDUP_REMOVED lines=9> */
[----:B------:R-:W-:Y:S01]  /*77a0*/  FMUL R16, R78, R20 ;  /* 0x000000144e107220 */ /* 0x000fe20000400000 */
[----:B------:R-:W-:Y:S01]  /*77b0*/  FFMA R14, R81, R3, R14 ;  /* 0x00000003510e7223 */ /* 0x000fe2000000000e */
[----:B------:R-:W-:Y:S01]  /*77c0*/  SHF.L.U32 R3, R106, 0x10, RZ ;  /* 0x000000106a037819 */ /* 0x000fe200000006ff */
[C---:B------:R-:W-:Y:S01]  /*77d0*/  FMUL R17, R78.reuse, R21 ;  /* 0x000000154e117220 */ /* 0x040fe20000400000 */
[----:B------:R-:W-:Y:S01]  /*77e0*/  F2FP.BF16.F32.PACK_AB R118, R13, R12 ;  /* 0x0000000c0d76723e */ /* 0x000fe200000010ff */
[----:B------:R-:W-:Y:S01]  /*77f0*/  FFMA R19, R81, R2, R19 ;  /* 0x0000000251137223 */ /* 0x000fe20000000013 */
[----:B------:R-:W-:Y:S01]  /*7800*/  SHF.L.U32 R2, R105, 0x10, RZ ;  /* 0x0000001069027819 */ /* 0x000fe200000006ff */
        /* <DEDUP_REMOVED lines=12> */
[C---:B------:R-:W-:Y:S01]  /*78d0*/  FFMA R23, R81.reuse, R0, R23 ;  /* 0x0000000051177223 */ /* 0x040fe20000000017 */
[----:B------:R-:W-:Y:S01]  /*78e0*/  SHF.L.U32 R0, R112, 0x10, RZ ;  /* 0x0000001070007819 */ /* 0x000fe200000006ff */
[C---:B------:R-:W-:Y:S01]  /*78f0*/  FMUL R22, R78.reuse, R26 ;  /* 0x0000001a4e167220 */ /* 0x040fe20000400000 */
[----:B------:R-:W-:Y:S01]  /*7900*/  FMUL R27, R78, R27 ;  /* 0x0000001b4e1b7220 */ /* 0x000fe20000400000 */
        /* <DEDUP_REMOVED lines=9> */
[----:B------:R-:W-:Y:S01]  /*79a0*/  LOP3.LUT R82, R115, 0xffff0000, RZ, 0xc0, !PT ;  /* 0xffff000073527812 */ /* 0x000fe200078ec0ff */
[----:B------:R-:W-:Y:S01]  /*79b0*/  FFMA R24, R81, R0, R24 ;  /* 0x0000000051187223 */ /* 0x000fe20000000018 */
[----:B------:R-:W-:Y:S01]  /*79c0*/  SHF.L.U32 R0, R113, 0x10, RZ ;  /* 0x0000001071007819 */ /* 0x000fe200000006ff */
[C---:B------:R-:W-:Y:S01]  /*79d0*/  FMUL R25, R78.reuse, R29 ;  /* 0x0000001d4e197220 */ /* 0x040fe20000400000 */
[----:B------:R-:W-:Y:S01]  /*79e0*/  F2FP.BF16.F32.PACK_AB R126, R21, R20 ;  /* 0x00000014157e723e */ /* 0x000fe200000010ff */
[----:B------:R-:W-:Y:S01]  /*79f0*/  FMUL R26, R78, R30 ;  /* 0x0000001e4e1a7220 */ /* 0x000fe20000400000 */
[----:B------:R-:W-:Y:S01]  /*7a00*/  F2FP.BF16.F32.PACK_AB R127, R27, R22 ;  /* 0x000000161b7f723e */ /* 0x000fe200000010ff */
        /* <DEDUP_REMOVED lines=38> */
[----:B------:R1:W-:Y:S01]  /*7c70*/  STS.128 [R182+UR36+0x4400], R92 ;  /* 0x0044005cb6007988 */ /* 0x0003e20008000c24 */
        /* <DEDUP_REMOVED lines=12> */
[----:B------:R2:W-:Y:S01]  /*7d40*/  STS.128 [R181+0x4400], R116 ;  /* 0x00440074b5007388 */ /* 0x0005e20000000c00 */
        /* <DEDUP_REMOVED lines=12> */
[----:B------:R4:W-:Y:S01]  /*7e10*/  STS.128 [R180+0x4400], R124 ;  /* 0x0044007cb4007388 */ /* 0x0009e20000000c00 */
[----:B------:R-:W-:Y:S01]  /*7e20*/  FMUL R51, R78, R51 ;  /* 0x000000334e337220 */ /* 0x000fe20000400000 */
[C---:B------:R-:W-:Y:S01]  /*7e30*/  FFMA R44, R81.reuse, R3, R44 ;  /* 0x00000003512c7223 */ /* 0x040fe2000000002c */
[C---:B------:R-:W-:Y:S01]  /*7e40*/  SHF.L.U32 R3, R136.reuse, 0x10, RZ ;  /* 0x0000001088037819 */ /* 0x040fe200000006ff */
[----:B------:R-:W-:Y:S01]  /*7e50*/  FFMA R45, R81, R2, R45 ;  /* 0x00000002512d7223 */ /* 0x000fe2000000002d */
[----:B------:R-:W-:Y:S01]  /*7e60*/  LOP3.LUT R2, R137, 0xffff0000, RZ, 0xc0, !PT ;  /* 0xffff000089027812 */ /* 0x000fe200078ec0ff */
        /* <DEDUP_REMOVED lines=8> */
[C---:B------:R-:W-:Y:S01]  /*7ef0*/  FMUL R50, R78.reuse, R54 ;  /* 0x000000364e327220 */ /* 0x040fe20000400000 */
[----:B------:R-:W-:Y:S01]  /*7f00*/  F2FP.BF16.F32.PACK_AB R94, R37, R36 ;  /* 0x00000024255e723e */ /* 0x000fe200000010ff */
[----:B------:R1:W-:Y:S01]  /*7f10*/  STS.128 [R178+0x4400], R132 ;  /* 0x00440084b2007388 */ /* 0x0003e20000000c00 */
[----:B------:R-:W-:Y:S01]  /*7f20*/  F2FP.BF16.F32.PACK_AB R95, R43, R38 ;  /* 0x000000262b5f723e */ /* 0x000fe200000010ff */
[----:B------:R-:W-:Y:S01]  /*7f30*/  FMUL R55, R78, R55 ;  /* 0x000000374e377220 */ /* 0x000fe20000400000 */
[----:B--2---:R-:W-:Y:S01]  /*7f40*/  F2FP.BF16.F32.PACK_AB R116, R41, R40 ;  /* 0x000000282974723e */ /* 0x004fe200000010ff */
[----:B------:R-:W-:Y:S01]  /*7f50*/  FFMA R48, R81, R3, R48 ;  /* 0x0000000351307223 */ /* 0x000fe20000000030 */
[----:B------:R-:W-:Y:S01]  /*7f60*/  SHF.L.U32 R3, R139, 0x10, RZ ;  /* 0x000000108b037819 */ /* 0x000fe200000006ff */
[----:B------:R-:W-:Y:S01]  /*7f70*/  FFMA R49, R81, R0, R49 ;  /* 0x0000000051317223 */ /* 0x000fe20000000031 */
[C---:B------:R-:W-:Y:S01]  /*7f80*/  SHF.L.U32 R0, R138.reuse, 0x10, RZ ;  /* 0x000000108a007819 */ /* 0x040fe200000006ff */
[----:B------:R2:W-:Y:S01]  /*7f90*/  STS.128 [R177+0x4400], R92 ;  /* 0x0044005cb1007388 */ /* 0x0005e20000000c00 */
[----:B------:R-:W-:Y:S01]  /*7fa0*/  F2FP.BF16.F32.PACK_AB R117, R47, R42 ;  /* 0x0000002a2f75723e */ /* 0x000fe200000010ff */
[----:B------:R-:W-:Y:S01]  /*7fb0*/  FFMA R50, R81, R83, R50 ;  /* 0x0000005351327223 */ /* 0x000fe20000000032 */
[----:B------:R-:W-:Y:S01]  /*7fc0*/  SHF.L.U32 R83, R145, 0x10, RZ ;  /* 0x0000001091537819 */ /* 0x000fe200000006ff */
[----:B------:R-:W-:Y:S01]  /*7fd0*/  FFMA R55, R81, R2, R55 ;  /* 0x0000000251377223 */ /* 0x000fe20000000037 */
[----:B------:R-:W-:Y:S01]  /*7fe0*/  LOP3.LUT R2, R138, 0xffff0000, RZ, 0xc0, !PT ;  /* 0xffff00008a027812 */ /* 0x000fe200078ec0ff */
[C---:B------:R-:W-:Y:S01]  /*7ff0*/  FMUL R52, R78.reuse, R56 ;  /* 0x000000384e347220 */ /* 0x040fe20000400000 */
[----:B------:R-:W-:Y:S01]  /*8000*/  F2FP.BF16.F32.PACK_AB R118, R45, R44 ;  /* 0x0000002c2d76723e */ /* 0x000fe200000010ff */
[C---:B------:R-:W-:Y:S01]  /*8010*/  FMUL R53, R78.reuse, R57 ;  /* 0x000000394e357220 */ /* 0x040fe20000400000 */
[C---:B------:R-:W-:Y:S01]  /*8020*/  FMUL R54, R78.reuse, R58 ;  /* 0x0000003a4e367220 */ /* 0x040fe20000400000 */
[----:B------:R-:W-:Y:S01]  /*8030*/  FFMA R52, R81, R0, R52 ;  /* 0x0000000051347223 */ /* 0x000fe20000000034 */
[----:B------:R-:W-:Y:S01]  /*8040*/  LOP3.LUT R0, R139, 0xffff0000, RZ, 0xc0, !PT ;  /* 0xffff00008b007812 */ /* 0x000fe200078ec0ff */
[C---:B------:R-:W-:Y:S01]  /*8050*/  FFMA R53, R81.reuse, R2, R53 ;  /* 0x0000000251357223 */ /* 0x040fe20000000035 */
[----:B------:R-:W-:Y:S01]  /*8060*/  FFMA R54, R81, R3, R54 ;  /* 0x0000000351367223 */ /* 0x000fe20000000036 */
[----:B------:R-:W-:Y:S01]  /*8070*/  FMUL R59, R78, R59 ;  /* 0x0000003b4e3b7220 */ /* 0x000fe20000400000 */
[----:B------:R-:W-:Y:S01]  /*8080*/  SHF.L.U32 R3, R144, 0x10, RZ ;  /* 0x0000001090037819 */ /* 0x000fe200000006ff */
[----:B------:R-:W-:Y:S01]  /*8090*/  FMUL R56, R78, R60 ;  /* 0x0000003c4e387220 */ /* 0x000fe20000400000 */
[----:B------:R-:W-:Y:S01]  /*80a0*/  LOP3.LUT R2, R144, 0xffff0000, RZ, 0xc0, !PT ;  /* 0xffff000090027812 */ /* 0x000fe200078ec0ff */
[C---:B------:R-:W-:Y:S01]  /*80b0*/  FMUL R57, R78.reuse, R61 ;  /* 0x0000003d4e397220 */ /* 0x040fe20000400000 */
[----:B------:R-:W-:Y:S01]  /*80c0*/  F2FP.BF16.F32.PACK_AB R119, R51, R46 ;  /* 0x0000002e3377723e */ /* 0x000fe200000010ff */
[C---:B------:R-:W-:Y:S01]  /*80d0*/  FMUL R58, R78.reuse, R62 ;  /* 0x0000003e4e3a7220 */ /* 0x040fe20000400000 */
[C---:B------:R-:W-:Y:S01]  /*80e0*/  FFMA R59, R81.reuse, R0, R59 ;  /* 0x00000000513b7223 */ /* 0x040fe2000000003b */
[----:B------:R-:W-:Y:S01]  /*80f0*/  FFMA R56, R81, R3, R56 ;  /* 0x0000000351387223 */ /* 0x000fe20000000038 */
[----:B------:R-:W-:Y:S01]  /*8100*/  LOP3.LUT R0, R145, 0xffff0000, RZ, 0xc0, !PT ;  /* 0xffff000091007812 */ /* 0x000fe200078ec0ff */
[----:B------:R2:W-:Y:S01]  /*8110*/  STS.128 [R176+0x4400], R116 ;  /* 0x00440074b0007388 */ /* 0x0005e20000000c00 */
[C---:B------:R-:W-:Y:S01]  /*8120*/  FFMA R57, R81.reuse, R2, R57 ;  /* 0x0000000251397223 */ /* 0x040fe20000000039 */
[----:B------:R-:W-:Y:S01]  /*8130*/  FMUL R63, R78, R63 ;  /* 0x0000003f4e3f7220 */ /* 0x000fe20000400000 */
[----:B------:R-:W-:Y:S01]  /*8140*/  SHF.L.U32 R3, R146, 0x10, RZ ;  /* 0x0000001092037819 */ /* 0x000fe200000006ff */
[----:B------:R-:W-:Y:S01]  /*8150*/  FFMA R58, R81, R83, R58 ;  /* 0x00000053513a7223 */ /* 0x000fe2000000003a */
[----:B------:R-:W-:Y:S01]  /*8160*/  FMUL R60, R78, R64 ;  /* 0x000000404e3c7220 */ /* 0x000fe20000400000 */
[----:B------:R-:W-:Y:S01]  /*8170*/  LOP3.LUT R2, R146, 0xffff0000, RZ, 0xc0, !PT ;  /* 0xffff000092027812 */ /* 0x000fe200078ec0ff */
[C---:B------:R-:W-:Y:S01]  /*8180*/  FMUL R61, R78.reuse, R65 ;  /* 0x000000414e3d7220 */ /* 0x040fe20000400000 */
[----:B------:R-:W-:Y:S01]  /*8190*/  SHF.L.U32 R83, R147, 0x10, RZ ;  /* 0x0000001093537819 */ /* 0x000fe200000006ff */
[C---:B------:R-:W-:Y:S01]  /*81a0*/  FMUL R62, R78.reuse, R66 ;  /* 0x000000424e3e7220 */ /* 0x040fe20000400000 */
[----:B------:R-:W-:Y:S01]  /*81b0*/  FFMA R63, R81, R0, R63 ;  /* 0x00000000513f7223 */ /* 0x000fe2000000003f */
[----:B------:R-:W-:Y:S01]  /*81c0*/  FMUL R67, R78, R67 ;  /* 0x000000434e437220 */ /* 0x000fe20000400000 */
[----:B----4-:R-:W-:Y:S01]  /*81d0*/  F2FP.BF16.F32.PACK_AB R124, R49, R48 ;  /* 0x00000030317c723e */ /* 0x010fe200000010ff */
[----:B------:R-:W-:Y:S01]  /*81e0*/  FFMA R60, R81, R3, R60 ;  /* 0x00000003513c7223 */ /* 0x000fe2000000003c */
[----:B------:R-:W-:Y:S01]  /*81f0*/  F2FP.BF16.F32.PACK_AB R125, R55, R50 ;  /* 0x00000032377d723e */ /* 0x000fe200000010ff */
[----:B------:R-:W-:Y:S01]  /*8200*/  FFMA R61, R81, R2, R61 ;  /* 0x00000002513d7223 */ /* 0x000fe2000000003d */
[----:B------:R-:W-:Y:S01]  /*8210*/  F2FP.BF16.F32.PACK_AB R126, R53, R52 ;  /* 0x00000034357e723e */ /* 0x000fe200000010ff */
[----:B------:R-:W-:Y:S01]  /*8220*/  FFMA R62, R81, R83, R62 ;  /* 0x00000053513e7223 */ /* 0x000fe2000000003e */
[----:B------:R-:W-:Y:S01]  /*8230*/  F2FP.BF16.F32.PACK_AB R127, R59, R54 ;  /* 0x000000363b7f723e */ /* 0x000fe200000010ff */
[----:B------:R-:W-:Y:S01]  /*8240*/  FFMA R67, R81, R82, R67 ;  /* 0x0000005251437223 */ /* 0x000fe20000000043 */
[----:B-1----:R-:W-:Y:S02]  /*8250*/  F2FP.BF16.F32.PACK_AB R132, R57, R56 ;  /* 0x000000383984723e */ /* 0x002fe400000010ff */
[----:B------:R-:W-:Y:S01]  /*8260*/  F2FP.BF16.F32.PACK_AB R133, R63, R58 ;  /* 0x0000003a3f85723e */ /* 0x000fe200000010ff */
[----:B------:R2:W-:Y:S01]  /*8270*/  STS.128 [R175+0x4400], R124 ;  /* 0x0044007caf007388 */ /* 0x0005e20000000c00 */
[----:B------:R-:W-:Y:S02]  /*8280*/  F2FP.BF16.F32.PACK_AB R134, R61, R60 ;  /* 0x0000003c3d86723e */ /* 0x000fe400000010ff */
[----:B------:R-:W-:Y:S02]  /*8290*/  F2FP.BF16.F32.PACK_AB R135, R67, R62 ;  /* 0x0000003e4387723e */ /* 0x000fe400000010ff */
[----:B------:R-:W-:Y:S02]  /*82a0*/  LEA R0, R101, UR36, 0x3 ;  /* 0x0000002465007c11 */ /* 0x000fe4000f8e18ff */
[----:B------:R-:W-:Y:S01]  /*82b0*/  @P6 SHF.L.U32 R3, R167, 0x1f, RZ ;  /* 0x0000001fa7036819 */ /* 0x000fe200000006ff */
[----:B------:R2:W-:Y:S01]  /*82c0*/  STS.128 [R174+0x4400], R132 ;  /* 0x00440084ae007388 */ /* 0x0005e20000000c00 */
[----:B------:R-:W-:Y:S01]  /*82d0*/  @!PT LDS RZ, [RZ] ;  /* 0x00000000fffff984 */ /* 0x000fe20000000800 */
[----:B------:R-:W-:Y:S01]  /*82e0*/  @!PT LDS RZ, [RZ] ;  /* 0x00000000fffff984 */ /* 0x000fe20000000800 */
[----:B------:R-:W-:Y:S01]  /*82f0*/  @!PT LDS RZ, [RZ] ;  /* 0x00000000fffff984 */ /* 0x000fe20000000800 */
[----:B------:R-:W-:Y:S01]  /*8300*/  @!PT LDS RZ, [RZ] ;  /* 0x00000000fffff984 */ /* 0x000fe20000000800 */
[----:B------:R1:W-:Y:S07]  /*8310*/  MEMBAR.ALL.CTA ;  /* 0x0000000000007992 */ /* 0x0003ee0000008000 */
[----:B-1----:R-:W1:Y:S02]  /*8320*/  FENCE.VIEW.ASYNC.S ;  /* 0x00000000000073c6 */ /* 0x002e640000000000 */
[----:B-1----:R-:W-:Y:S06]  /*8330*/  BAR.SYNC.DEFER_BLOCKING 0x1, 0x80 ;  /* 0x0042000000007b1d */ /* 0x002fec0000010000 */
[----:B------:R-:W-:Y:S05]  /*8340*/  @P0 BRA `(.L_x_109) ;  /* 0x0000000000240947 */ /* 0x000fea0003800000 */
[----:B------:R-:W-:Y:S02]  /*8350*/  UIADD3 UR8, UP0, UPT, UR54, 0x680, URZ ;  /* 0x0000068036087890 */ /* 0x000fe4000ff1e0ff */
[----:B------:R-:W-:Y:S02]  /*8360*/  UIADD3 UR5, UPT, UPT, UR41, 0x40, URZ ;  /* 0x0000004029057890 */ /* 0x000fe4000fffe0ff */
[----:B------:R-:W-:Y:S02]  /*8370*/  UIADD3 UR4, UPT, UPT, UR36, 0x4400, URZ ;  /* 0x0000440024047890 */ /* 0x000fe4000fffe0ff */
[----:B------:R-:W-:Y:S01]  /*8380*/  UIADD3.X UR9, UPT, UPT, URZ, UR55, URZ, UP0, !UPT ;  /* 0x00000037ff097290 */ /* 0x000fe200087fe4ff */
[----:B------:R-:W-:Y:S01]  /*8390*/  UMOV UR6, UR42 ;  /* 0x0000002a00067c82 */ /* 0x000fe20008000000 */
[----:B------:R-:W-:Y:S07]  /*83a0*/  UMOV UR7, UR52 ;  /* 0x0000003400077c82 */ /* 0x000fee0008000000 */
[----:B------:R1:W-:Y:S01]  /*83b0*/  UTMASTG.3D [UR4], [UR8] ;  /* 0x00000004080073b5 */ /* 0x0003e20008010000 */
[----:B------:R0:W-:Y:S01]  /*83c0*/  UTMACMDFLUSH ;  /* 0x00000000000079b7 */ /* 0x0001e20000000000 */
[----:B-1----:R-:W-:Y:S04]  /*83d0*/  DEPBAR.LE SB0, 0x1 ;  /* 0x000080400000791a */ /* 0x002fe80000000000 */
.L_x_109:
[----:B------:R-:W-:Y:S05]  /*83e0*/  BSYNC.RECONVERGENT B0 ;  /* 0x0000000000007941 */ /* 0x000fea0003800200 */
.L_x_108:
[----:B------:R-:W-:Y:S01]  /*83f0*/  BAR.SYNC.DEFER_BLOCKING 0x1, 0x80 ;  /* 0x0042000000007b1d */ /* 0x000fe20000010000 */
[----:B------:R-:W-:Y:S04]  /*8400*/  UIADD3 UR40, UPT, UPT, UR50, 0x1, URZ ;  /* 0x0000000132287890 */ /* 0x000fe8000fffe0ff */
[----:B------:R-:W-:Y:S04]  /*8410*/  UISETP.NE.AND UP0, UPT, UR40, 0x4, UPT ;  /* 0x000000042800788c */ /* 0x000fe8000bf05270 */
[----:B------:R-:W-:Y:S01]  /*8420*/  USEL UR40, UR40, URZ, UP0 ;  /* 0x000000ff28287287 */ /* 0x000fe20008000000 */
[----:B------:R1:W-:Y:S01]  /*8430*/  @P6 SYNCS.ARRIVE.TRANS64.RED.A1T0 RZ, [R85+URZ], RZ ;  /* 0x000000ff55ff69a7 */ /* 0x0003e200081004ff */
[----:B------:R-:W-:Y:S01]  /*8440*/  BSSY B1, `(.L_x_110) ;  /* 0x0000020000017945 */ /* 0x000fe20003800000 */
[----:B------:R-:W4:Y:S02]  /*8450*/  @P6 SYNCS.PHASECHK.TRANS64.TRYWAIT P0, [R0+URZ+0x30], R3 ;  /* 0x00003003000065a7 */ /* 0x000f2400080011ff */
[----:B----4-:R-:W-:Y:S01]  /*8460*/  @P6 SEL R103, RZ, 0x1, !P0 ;  /* 0x00000001ff676807 */ /* 0x010fe20004000000 */
[----:B-1----:R-:W-:Y:S06]  /*8470*/  @!P6 BRA `(.L_x_111) ;  /* 0x000000000070e947 */ /* 0x002fec0003800000 */
        /* <DEDUP_REMOVED lines=9> */
[----:B------:R-:W-:Y:S04]  /*8510*/  SHF.L.U32 R7, R167, 0x1f, RZ ;  /* 0x0000001fa7077819 */ /* 0x000fe800000006ff */
[----:B------:R-:W1:Y:S02]  /*8520*/  SYNCS.PHASECHK.TRANS64.TRYWAIT P0, [R0+URZ+0x30], R7 ;  /* 0x00003007000075a7 */ /* 0x000e6400080011ff */
[----:B-1----:R-:W-:Y:S05]  /*8530*/  @!P0 BRA `(.L_x_114) ;  /* 0x0000003400008947 */ /* 0x002fea0003800000 */
.L_x_113:
[----:B------:R-:W-:Y:S05]  /*8540*/  BSYNC B0 ;  /* 0x0000000000007941 */ /* 0x000fea0003800000 */
.L_x_112:
[----:B------:R-:W-:Y:S01]  /*8550*/  ISETP.NE.AND P0, PT, R109, RZ, PT ;  /* 0x000000ff6d00720c */ /* 0x000fe20003f05270 */
[----:B------:R-:W-:Y:S11]  /*8560*/  VIADD R101, R101, 0x1 ;  /* 0x0000000165657836 */ /* 0x000ff60000000000 */
[----:B------:R-:W-:Y:S01]  /*8570*/  @!UPT UIADD3 URZ, UPT, UPT, URZ, URZ, URZ ;  /* 0x000000fffffff290 */ /* 0x000fe2000fffe0ff */
[----:B------:R4:W2:Y:S01]  /*8580*/  @P0 LDS.128 R88, [R4+UR36+0x400] ;  /* 0x0004002404580984 */ /* 0x0008a20008000c00 */
[--C-:B-1----:R-:W-:Y:S01]  /*8590*/  @P0 IMAD.IADD R7, R102, 0x1, R3.reuse ;  /* 0x0000000166070824 */ /* 0x102fe200078e0203 */
[C---:B------:R-:W-:Y:S01]  /*85a0*/  @P0 IADD3 R0, PT, PT, R108.reuse, R5, RZ ;  /* 0x000000056c000210 */ /* 0x040fe20007ffe0ff */
[C---:B------:R-:W-:Y:S01]  /*85b0*/  @P0 IMAD.IADD R6, R108.reuse, 0x1, R3 ;  /* 0x000000016c060824 */ /* 0x040fe200078e0203 */
[----:B------:R4:W1:Y:S02]  /*85c0*/  @P0 LDS.128 R96, [R2+0x400] ;  /* 0x0004000002600984 */ /* 0x0008640000000c00 */
[----:B------:R-:W-:Y:S02]  /*85d0*/  @P0 IADD3 R8, PT, PT, R108, R7, RZ ;  /* 0x000000076c080210 */ /* 0x000fe40007ffe0ff */
[----:B------:R4:W1:Y:S04]  /*85e0*/  @P0 LDS.128 R104, [R5+0x400] ;  /* 0x0004000005680984 */ /* 0x0008680000000c00 */
[----:B------:R4:W1:Y:S04]  /*85f0*/  @P0 LDS.128 R112, [R0+0x400] ;  /* 0x0004000000700984 */ /* 0x0008680000000c00 */
[----:B------:R4:W1:Y:S04]  /*8600*/  @P0 LDS.128 R120, [R3+0x400] ;  /* 0x0004000003780984 */ /* 0x0008680000000c00 */
[----:B------:R4:W1:Y:S04]  /*8610*/  @P0 LDS.128 R128, [R6+0x400] ;  /* 0x0004000006800984 */ /* 0x0008680000000c00 */
[----:B------:R4:W1:Y:S04]  /*8620*/  @P0 LDS.128 R136, [R7+0x400] ;  /* 0x0004000007880984 */ /* 0x0008680000000c00 */
[----:B------:R4:W1:Y:S02]  /*8630*/  @P0 LDS.128 R144, [R8+0x400] ;  /* 0x0004000008900984 */ /* 0x0008640000000c00 */
.L_x_111:
[----:B------:R-:W-:Y:S05]  /*8640*/  BSYNC B1 ;  /* 0x0000000000017941 */ /* 0x000fea0003800000 */
.L_x_110:
        /* <DEDUP_REMOVED lines=21> */
.L_x_115:
[----:B------:R-:W-:Y:S01]  /*87a0*/  ISETP.NE.AND P6, PT, R179, RZ, PT ;  /* 0x000000ffb300720c */ /* 0x000fe20003fc5270 */
[----:B------:R-:W-:Y:S05]  /*87b0*/  WARPSYNC.ALL ;  /* 0x0000000000007948 */ /* 0x000fea0003800000 */
[----:B------:R-:W-:Y:S01]  /*87c0*/  R2UR UR4, R80 ;  /* 0x00000000500472ca */ /* 0x000fe200000e0000 */
[----:B------:R-:W-:Y:S01]  /*87d0*/  BSSY.RECONVERGENT B0, `(.L_x_116) ;  /* 0x0000103000007945 */ /* 0x000fe20003800200 */
[----:B------:R-:W-:Y:S02]  /*87e0*/  MOV R3, UR40 ;  /* 0x0000002800037c02 */ /* 0x000fe40008000f00 */
[----:B------:R-:W-:Y:S02]  /*87f0*/  MOV R84, UR37 ;  /* 0x0000002500547c02 */ /* 0x000fe40008000f00 */
[C---:B--2---:R-:W-:Y:S02]  /*8800*/  SHF.L.U32 R82, R88.reuse, 0x10, RZ ;  /* 0x0000001058527819 */ /* 0x044fe400000006ff */
[----:B------:R-:W-:Y:S02]  /*8810*/  @P6 LEA R3, R3, UR36, 0x3 ;  /* 0x0000002403036c11 */ /* 0x000fe4000f8e18ff */
[----:B------:R-:W-:Y:S02]  /*8820*/  LOP3.LUT R83, R88, 0xffff0000, RZ, 0xc0, !PT ;  /* 0xffff000058537812 */ /* 0x000fe400078ec0ff */
[----:B------:R-:W-:Y:S01]  /*8830*/  @P6 IADD3 R3, PT, PT, R3, 0x50, RZ ;  /* 0x0000005003036810 */ /* 0x000fe20007ffe0ff */
[----:B------:R-:W2:Y:S01]  /*8840*/  LDTM.x64 R4, tmem[UR4+0x80] ;  /* 0x00008004000479ee */ /* 0x000ea20008340000 */
[----:B------:R-:W-:Y:S02]  /*8850*/  ISETP.NE.AND P0, PT, R170, RZ, PT ;  /* 0x000000ffaa00720c */ /* 0x000fe40003f05270 */
[----:B------:R-:W-:Y:S01]  /*8860*/  @P6 PRMT R84, R84, 0x654, R3 ;  /* 0x0000065454546816 */ /* 0x000fe20000000003 */
[C---:B--2---:R-:W-:Y:S01]  /*8870*/  FMUL R0, R78.reuse, R4 ;  /* 0x000000044e007220 */ /* 0x044fe20000400000 */
[C---:B------:R-:W-:Y:S01]  /*8880*/  FMUL R3, R78.reuse, R6 ;  /* 0x000000064e037220 */ /* 0x040fe20000400000 */
        /* <DEDUP_REMOVED lines=38> */
[C---:B------:R-:W-:Y:S01]  /*8af0*/  FFMA R0, R81.reuse, R82, R0 ;  /* 0x0000005251007223 */ /* 0x040fe20000000000 */
[----:B------:R-:W-:Y:S01]  /*8b00*/  FFMA R2, R81, R83, R2 ;  /* 0x0000005351027223 */ /* 0x000fe20000000002 */
[C---:B------:R-:W-:Y:S01]  /*8b10*/  FMUL R45, R78.reuse, R49 ;  /* 0x000000314e2d7220 */ /* 0x040fe20000400000 */
[C---:B------:R-:W-:Y:S01]  /*8b20*/  FMUL R58, R78.reuse, R62 ;  /* 0x0000003e4e3a7220 */ /* 0x040fe20000400000 */
[C---:B------:R-:W-:Y:S01]  /*8b30*/  FMUL R60, R78.reuse, R64 ;  /* 0x000000404e3c7220 */ /* 0x040fe20000400000 */
[C---:B------:R-:W-:Y:S01]  /*8b40*/  SHF.L.U32 R64, R89.reuse, 0x10, RZ ;  /* 0x0000001059407819 */ /* 0x040fe200000006ff */
[----:B------:R-:W-:Y:S01]  /*8b50*/  FMUL R49, R78, R53 ;  /* 0x000000354e317220 */ /* 0x000fe20000400000 */
[----:B------:R-:W-:Y:S01]  /*8b60*/  F2FP.BF16.F32.PACK_AB R92, R2, R0 ;  /* 0x00000000025c723e */ /* 0x000fe200000010ff */
[C---:B------:R-:W-:Y:S01]  /*8b70*/  FMUL R62, R78.reuse, R66 ;  /* 0x000000424e3e7220 */ /* 0x040fe20000400000 */
[----:B------:R-:W-:Y:S01]  /*8b80*/  LOP3.LUT R66, R89, 0xffff0000, RZ, 0xc0, !PT ;  /* 0xffff000059427812 */ /* 0x000fe200078ec0ff */
[C---:B------:R-:W-:Y:S01]  /*8b90*/  FMUL R53, R78.reuse, R57 ;  /* 0x000000394e357220 */ /* 0x040fe20000400000 */
[----:B------:R-:W-:Y:S01]  /*8ba0*/  LOP3.LUT R0, R91, 0xffff0000, RZ, 0xc0, !PT ;  /* 0xffff00005b007812 */ /* 0x000fe200078ec0ff */
[----:B------:R-:W-:Y:S01]  /*8bb0*/  FMUL R7, R78, R7 ;  /* 0x000000074e077220 */ /* 0x000fe20000400000 */
[----:B-1----:R-:W-:Y:S01]  /*8bc0*/  LOP3.LUT R2, R96, 0xffff0000, RZ, 0xc0, !PT ;  /* 0xffff000060027812 */ /* 0x002fe200078ec0ff */
[C---:B------:R-:W-:Y:S01]  /*8bd0*/  FMUL R57, R78.reuse, R61 ;  /* 0x0000003d4e397220 */ /* 0x040fe20000400000 */
[----:B------:R-:W-:Y:S01]  /*8be0*/  FMUL R61, R78, R65 ;  /* 0x000000414e3d7220 */ /* 0x000fe20000400000 */
[C---:B------:R-:W-:Y:S01]  /*8bf0*/  SHF.L.U32 R65, R90.reuse, 0x10, RZ ;  /* 0x000000105a417819 */ /* 0x040fe200000006ff */
[C---:B------:R-:W-:Y:S01]  /*8c00*/  FFMA R3, R81.reuse, R64, R3 ;  /* 0x0000004051037223 */ /* 0x040fe20000000003 */
[----:B------:R-:W-:Y:S01]  /*8c10*/  LOP3.LUT R64, R90, 0xffff0000, RZ, 0xc0, !PT ;  /* 0xffff00005a407812 */ /* 0x000fe200078ec0ff */
[C---:B------:R-:W-:Y:S01]  /*8c20*/  FFMA R7, R81.reuse, R66, R7 ;  /* 0x0000004251077223 */ /* 0x040fe20000000007 */
[C---:B------:R-:W-:Y:S01]  /*8c30*/  FMUL R11, R78.reuse, R11 ;  /* 0x0000000b4e0b7220 */ /* 0x040fe20000400000 */
[----:B------:R-:W-:Y:S01]  /*8c40*/  FFMA R4, R81, R65, R4 ;  /* 0x0000004151047223 */ /* 0x000fe20000000004 */
[----:B------:R-:W-:Y:S01]  /*8c50*/  SHF.L.U32 R65, R91, 0x10, RZ ;  /* 0x000000105b417819 */ /* 0x000fe200000006ff */
[----:B------:R-:W-:Y:S01]  /*8c60*/  FFMA R5, R81, R64, R5 ;  /* 0x0000004051057223 */ /* 0x000fe20000000005 */
[----:B------:R-:W-:Y:S01]  /*8c70*/  F2FP.BF16.F32.PACK_AB R93, R7, R3 ;  /* 0x00000003075d723e */ /* 0x000fe200000010ff */
[----:B------:R-:W-:Y:S01]  /*8c80*/  FMUL R15, R78, R15 ;  /* 0x0000000f4e0f7220 */ /* 0x000fe20000400000 */
[----:B------:R-:W-:Y:S01]  /*8c90*/  SHF.L.U32 R3, R96, 0x10, RZ ;  /* 0x0000001060037819 */ /* 0x000fe200000006ff */
[----:B------:R-:W-:Y:S01]  /*8ca0*/  FFMA R6, R81, R65, R6 ;  /* 0x0000004151067223 */ /* 0x000fe20000000006 */
[----:B------:R-:W-:Y:S01]  /*8cb0*/  F2FP.BF16.F32.PACK_AB R94, R5, R4 ;  /* 0x00000004055e723e */ /* 0x000fe200000010ff */
[----:B------:R-:W-:Y:S01]  /*8cc0*/  FFMA R11, R81, R0, R11 ;  /* 0x00000000510b7223 */ /* 0x000fe2000000000b */
[----:B------:R-:W-:Y:S01]  /*8cd0*/  SHF.L.U32 R0, R97, 0x10, RZ ;  /* 0x0000001061007819 */ /* 0x000fe200000006ff */
[C---:B------:R-:W-:Y:S01]  /*8ce0*/  FFMA R8, R81.reuse, R3, R8 ;  /* 0x0000000351087223 */ /* 0x040fe20000000008 */
[C---:B------:R-:W-:Y:S01]  /*8cf0*/  SHF.L.U32 R3, R98.reuse, 0x10, RZ ;  /* 0x0000001062037819 */ /* 0x040fe200000006ff */
[----:B------:R-:W-:Y:S01]  /*8d00*/  FFMA R9, R81, R2, R9 ;  /* 0x0000000251097223 */ /* 0x000fe20000000009 */
[----:B------:R-:W-:Y:S01]  /*8d10*/  LOP3.LUT R2, R97, 0xffff0000, RZ, 0xc0, !PT ;  /* 0xffff000061027812 */ /* 0x000fe200078ec0ff */
[C---:B------:R-:W-:Y:S01]  /*8d20*/  FFMA R10, R81.reuse, R0, R10 ;  /* 0x00000000510a7223 */ /* 0x040fe2000000000a */
[----:B------:R-:W-:Y:S01]  /*8d30*/  LOP3.LUT R0, R98, 0xffff0000, RZ, 0xc0, !PT ;  /* 0xffff000062007812 */ /* 0x000fe200078ec0ff */
[----:B------:R-:W-:Y:S01]  /*8d40*/  FMUL R19, R78, R19 ;  /* 0x000000134e137220 */ /* 0x000fe20000400000 */
[C---:B------:R-:W-:Y:S01]  /*8d50*/  SHF.L.U32 R5, R104.reuse, 0x10, RZ ;  /* 0x0000001068057819 */ /* 0x040fe200000006ff */
[----:B------:R-:W-:Y:S01]  /*8d60*/  FFMA R15, R81, R2, R15 ;  /* 0x00000002510f7223 */ /* 0x000fe2000000000f */
[----:B------:R-:W-:Y:S01]  /*8d70*/  LOP3.LUT R2, R99, 0xffff0000, RZ, 0xc0, !PT ;  /* 0xffff000063027812 */ /* 0x000fe200078ec0ff */
[----:B------:R-:W-:Y:S01]  /*8d80*/  FFMA R12, R81, R3, R12 ;  /* 0x00000003510c7223 */ /* 0x000fe2000000000c */
[----:B------:R-:W-:Y:S01]  /*8d90*/  SHF.L.U32 R3, R99, 0x10, RZ ;  /* 0x0000001063037819 */ /* 0x000fe200000006ff */
[----:B------:R-:W-:Y:S01]  /*8da0*/  FFMA R13, R81, R0, R13 ;  /* 0x00000000510d7223 */ /* 0x000fe2000000000d */
[----:B------:R-:W-:Y:S01]  /*8db0*/  LOP3.LUT R0, R104, 0xffff0000, RZ, 0xc0, !PT ;  /* 0xffff000068007812 */ /* 0x000fe200078ec0ff */
[----:B------:R-:W-:Y:S01]  /*8dc0*/  FMUL R23, R78, R23 ;  /* 0x000000174e177220 */ /* 0x000fe20000400000 */
[----:B------:R-:W-:Y:S01]  /*8dd0*/  LOP3.LUT R4, R107, 0xffff0000, RZ, 0xc0, !PT ;  /* 0xffff00006b047812 */ /* 0x000fe200078ec0ff */
[C---:B------:R-:W-:Y:S01]  /*8de0*/  FFMA R14, R81.reuse, R3, R14 ;  /* 0x00000003510e7223 */ /* 0x040fe2000000000e */
[C---:B------:R-:W-:Y:S01]  /*8df0*/  SHF.L.U32 R3, R106.reuse, 0x10, RZ ;  /* 0x000000106a037819 */ /* 0x040fe200000006ff */
[----:B------:R-:W-:Y:S01]  /*8e00*/  FFMA R19, R81, R2, R19 ;  /* 0x0000000251137223 */ /* 0x000fe20000000013 */
[----:B------:R-:W-:Y:S01]  /*8e10*/  SHF.L.U32 R2, R105, 0x10, RZ ;  /* 0x0000001069027819 */ /* 0x000fe200000006ff */
[----:B------:R-:W-:Y:S01]  /*8e20*/  FFMA R16, R81, R5, R16 ;  /* 0x0000000551107223 */ /* 0x000fe20000000010 */
[----:B------:R-:W-:Y:S01]  /*8e30*/  SHF.L.U32 R5, R107, 0x10, RZ ;  /* 0x000000106b057819 */ /* 0x000fe200000006ff */
[----:B------:R-:W-:Y:S01]  /*8e40*/  FFMA R17, R81, R0, R17 ;  /* 0x0000000051117223 */ /* 0x000fe20000000011 */
[----:B------:R-:W-:Y:S01]  /*8e50*/  LOP3.LUT R0, R105, 0xffff0000, RZ, 0xc0, !PT ;  /* 0xffff000069007812 */ /* 0x000fe200078ec0ff */
[----:B------:R-:W-:Y:S01]  /*8e60*/  FFMA R18, R81, R2, R18 ;  /* 0x0000000251127223 */ /* 0x000fe20000000012 */
[----:B------:R-:W-:Y:S01]  /*8e70*/  LOP3.LUT R2, R106, 0xffff0000, RZ, 0xc0, !PT ;  /* 0xffff00006a027812 */ /* 0x000fe200078ec0ff */
[----:B------:R-:W-:Y:S01]  /*8e80*/  FMUL R27, R78, R27 ;  /* 0x0000001b4e1b7220 */ /* 0x000fe20000400000 */
[----:B------:R-:W-:Y:S01]  /*8e90*/  F2FP.BF16.F32.PACK_AB R95, R11, R6 ;  /* 0x000000060b5f723e */ /* 0x000fe200000010ff */
[C---:B------:R-:W-:Y:S01]  /*8ea0*/  FFMA R23, R81.reuse, R0, R23 ;  /* 0x0000000051177223 */ /* 0x040fe20000000017 */
[----:B------:R-:W-:Y:S01]  /*8eb0*/  SHF.L.U32 R0, R112, 0x10, RZ ;  /* 0x0000001070007819 */ /* 0x000fe200000006ff */
[C---:B------:R-:W-:Y:S01]  /*8ec0*/  FFMA R20, R81.reuse, R3, R20 ;  /* 0x0000000351147223 */ /* 0x040fe20000000014 */
[----:B------:R-:W-:Y:S01]  /*8ed0*/  SHF.L.U32 R3, R114, 0x10, RZ ;  /* 0x0000001072037819 */ /* 0x000fe200000006ff */
        /* <DEDUP_REMOVED lines=8> */
[----:B------:R-:W-:Y:S01]  /*8f60*/  FFMA R25, R81, R2, R25 ;  /* 0x0000000251197223 */ /* 0x000fe20000000019 */
[----:B------:R-:W-:Y:S01]  /*8f70*/  LOP3.LUT R2, R114, 0xffff0000, RZ, 0xc0, !PT ;  /* 0xffff000072027812 */ /* 0x000fe200078ec0ff */
[C---:B------:R-:W-:Y:S01]  /*8f80*/  FMUL R31, R78.reuse, R31 ;  /* 0x0000001f4e1f7220 */ /* 0x040fe20000400000 */
[----:B------:R-:W-:Y:S01]  /*8f90*/  F2FP.BF16.F32.PACK_AB R8, R9, R8 ;  /* 0x000000080908723e */ /* 0x000fe200000010ff */
[----:B------:R-:W-:Y:S01]  /*8fa0*/  FFMA R26, R81, R0, R26 ;  /* 0x00000000511a7223 */ /* 0x000fe2000000001a */
[----:B------:R-:W-:Y:S01]  /*8fb0*/  LOP3.LUT R0, R113, 0xffff0000, RZ, 0xc0, !PT ;  /* 0xffff000071007812 */ /* 0x000fe200078ec0ff */
[C---:B------:R-:W-:Y:S01]  /*8fc0*/  FMUL R35, R78.reuse, R35 ;  /* 0x000000234e237220 */ /* 0x040fe20000400000 */
[----:B------:R-:W-:Y:S01]  /*8fd0*/  F2FP.BF16.F32.PACK_AB R9, R15, R10 ;  /* 0x0000000a0f09723e */ /* 0x000fe200000010ff */
[----:B------:R-:W-:Y:S01]  /*8fe0*/  FMUL R39, R78, R39 ;  /* 0x000000274e277220 */ /* 0x000fe20000400000 */
[----:B------:R-:W-:Y:S01]  /*8ff0*/  F2FP.BF16.F32.PACK_AB R10, R13, R12 ;  /* 0x0000000c0d0a723e */ /* 0x000fe200000010ff */
[C---:B------:R-:W-:Y:S01]  /*9000*/  FFMA R31, R81.reuse, R0, R31 ;  /* 0x00000000511f7223 */ /* 0x040fe2000000001f */
[C---:B------:R-:W-:Y:S01]  /*9010*/  SHF.L.U32 R0, R120.reuse, 0x10, RZ ;  /* 0x0000001078007819 */ /* 0x040fe200000006ff */
[----:B------:R-:W-:Y:S01]  /*9020*/  FFMA R28, R81, R3, R28 ;  /* 0x00000003511c7223 */ /* 0x000fe2000000001c */
[----:B------:R-:W-:Y:S01]  /*9030*/  SHF.L.U32 R3, R121, 0x10, RZ ;  /* 0x0000001079037819 */ /* 0x000fe200000006ff */
        /* <DEDUP_REMOVED lines=8> */
[----:B------:R-:W-:Y:S01]  /*90c0*/  FFMA R33, R81, R2, R33 ;  /* 0x0000000251217223 */ /* 0x000fe20000000021 */
[----:B------:R-:W-:Y:S01]  /*90d0*/  LOP3.LUT R2, R123, 0xffff0000, RZ, 0xc0, !PT ;  /* 0xffff00007b027812 */ /* 0x000fe200078ec0ff */
[C---:B------:R-:W-:Y:S01]  /*90e0*/  FFMA R34, R81.reuse, R3, R34 ;  /* 0x0000000351227223 */ /* 0x040fe20000000022 */
[C---:B------:R-:W-:Y:S01]  /*90f0*/  SHF.L.U32 R3, R122.reuse, 0x10, RZ ;  /* 0x000000107a037819 */ /* 0x040fe200000006ff */
[----:B------:R-:W-:Y:S01]  /*9100*/  FFMA R39, R81, R0, R39 ;  /* 0x0000000051277223 */ /* 0x000fe20000000027 */
[----:B------:R-:W-:Y:S01]  /*9110*/  LOP3.LUT R0, R122, 0xffff0000, RZ, 0xc0, !PT ;  /* 0xffff00007a007812 */ /* 0x000fe200078ec0ff */
[----:B------:R-:W-:Y:S01]  /*9120*/  FMUL R43, R78, R43 ;  /* 0x0000002b4e2b7220 */ /* 0x000fe20000400000 */
[----:B------:R-:W-:Y:S01]  /*9130*/  F2FP.BF16.F32.PACK_AB R16, R17, R16 ;  /* 0x000000101110723e */ /* 0x000fe200000010ff */
[----:B------:R-:W-:Y:S01]  /*9140*/  FFMA R36, R81, R3, R36 ;  /* 0x0000000351247223 */ /* 0x000fe20000000024 */
[----:B------:R-:W-:Y:S01]  /*9150*/  SHF.L.U32 R3, R129, 0x10, RZ ;  /* 0x0000001081037819 */ /* 0x000fe200000006ff */
[C---:B------:R-:W-:Y:S01]  /*9160*/  FFMA R37, R81.reuse, R0, R37 ;  /* 0x0000000051257223 */ /* 0x040fe20000000025 */
[C---:B------:R-:W-:Y:S01]  /*9170*/  SHF.L.U32 R0, R128.reuse, 0x10, RZ ;  /* 0x0000001080007819 */ /* 0x040fe200000006ff */
[----:B------:R-:W-:Y:S01]  /*9180*/  FFMA R38, R81, R5, R38 ;  /* 0x0000000551267223 */ /* 0x000fe20000000026 */
[----:B------:R-:W-:Y:S01]  /*9190*/  F2FP.BF16.F32.PACK_AB R17, R23, R18 ;  /* 0x000000121711723e */ /* 0x000fe200000010ff */
[----:B------:R1:W-:Y:S01]  /*91a0*/  STS.128 [R182+UR36+0x8400], R92 ;  /* 0x0084005cb6007988 */ /* 0x0003e20008000c24 */
[----:B------:R-:W-:Y:S01]  /*91b0*/  SHF.L.U32 R5, R131, 0x10, RZ ;  /* 0x0000001083057819 */ /* 0x000fe200000006ff */
[C---:B------:R-:W-:Y:S01]  /*91c0*/  FFMA R43, R81.reuse, R2, R43 ;  /* 0x00000002512b7223 */ /* 0x040fe2000000002b */
[----:B------:R-:W-:Y:S01]  /*91d0*/  LOP3.LUT R2, R128, 0xffff0000, RZ, 0xc0, !PT ;  /* 0xffff000080027812 */ /* 0x000fe200078ec0ff */
[----:B------:R-:W-:Y:S01]  /*91e0*/  FFMA R40, R81, R0, R40 ;  /* 0x0000000051287223 */ /* 0x000fe20000000028 */
[----:B------:R-:W-:Y:S01]  /*91f0*/  LOP3.LUT R0, R129, 0xffff0000, RZ, 0xc0, !PT ;  /* 0xffff000081007812 */ /* 0x000fe200078ec0ff */
[----:B------:R-:W-:Y:S01]  /*9200*/  FMUL R47, R78, R47 ;  /* 0x0000002f4e2f7220 */ /* 0x000fe20000400000 */
[----:B------:R-:W-:Y:S01]  /*9210*/  F2FP.BF16.F32.PACK_AB R18, R21, R20 ;  /* 0x000000141512723e */ /* 0x000fe200000010ff */
[C---:B------:R-:W-:Y:S01]  /*9220*/  FFMA R41, R81.reuse, R2, R41 ;  /* 0x0000000251297223 */ /* 0x040fe20000000029 */
[C---:B------:R-:W-:Y:S01]  /*9230*/  LOP3.LUT R2, R130.reuse, 0xffff0000, RZ, 0xc0, !PT ;  /* 0xffff000082027812 */ /* 0x040fe200078ec0ff */
[----:B------:R-:W-:Y:S01]  /*9240*/  FFMA R42, R81, R3, R42 ;  /* 0x00000003512a7223 */ /* 0x000fe2000000002a */
[----:B------:R-:W-:Y:S01]  /*9250*/  SHF.L.U32 R3, R130, 0x10, RZ ;  /* 0x0000001082037819 */ /* 0x000fe200000006ff */
[----:B------:R1:W-:Y:S01]  /*9260*/  STS.128 [R181+0x8400], R8 ;  /* 0x00840008b5007388 */ /* 0x0003e20000000c00 */
[----:B------:R-:W-:Y:S01]  /*9270*/  F2FP.BF16.F32.PACK_AB R19, R27, R22 ;  /* 0x000000161b13723e */ /* 0x000fe200000010ff */
[----:B------:R-:W-:Y:S01]  /*9280*/  FFMA R47, R81, R0, R47 ;  /* 0x00000000512f7223 */ /* 0x000fe2000000002f */
[----:B------:R-:W-:Y:S01]  /*9290*/  LOP3.LUT R0, R131, 0xffff0000, RZ, 0xc0, !PT ;  /* 0xffff000083007812 */ /* 0x000fe200078ec0ff */
[----:B------:R-:W-:Y:S01]  /*92a0*/  FMUL R51, R78, R51 ;  /* 0x000000334e337220 */ /* 0x000fe20000400000 */
[----:B------:R-:W-:Y:S01]  /*92b0*/  F2FP.BF16.F32.PACK_AB R24, R25, R24 ;  /* 0x000000181918723e */ /* 0x000fe200000010ff */
[C---:B------:R-:W-:Y:S01]  /*92c0*/  FFMA R44, R81.reuse, R3, R44 ;  /* 0x00000003512c7223 */ /* 0x040fe2000000002c */
[C---:B------:R-:W-:Y:S01]  /*92d0*/  SHF.L.U32 R3, R136.reuse, 0x10, RZ ;  /* 0x0000001088037819 */ /* 0x040fe200000006ff */
[----:B------:R-:W-:Y:S01]  /*92e0*/  FFMA R45, R81, R2, R45 ;  /* 0x00000002512d7223 */ /* 0x000fe2000000002d */
[----:B------:R-:W-:Y:S01]  /*92f0*/  F2FP.BF16.F32.PACK_AB R25, R31, R26 ;  /* 0x0000001a1f19723e */ /* 0x000fe200000010ff */
[----:B------:R-:W-:Y:S01]  /*9300*/  FFMA R46, R81, R5, R46 ;  /* 0x00000005512e7223 */ /* 0x000fe2000000002e */
[----:B------:R-:W-:Y:S01]  /*9310*/  SHF.L.U32 R5, R137, 0x10, RZ ;  /* 0x0000001089057819 */ /* 0x000fe200000006ff */
[----:B------:R1:W-:Y:S01]  /*9320*/  STS.128 [R180+0x8400], R16 ;  /* 0x00840010b4007388 */ /* 0x0003e20000000c00 */
[----:B------:R-:W-:Y:S01]  /*9330*/  F2FP.BF16.F32.PACK_AB R26, R29, R28 ;  /* 0x0000001c1d1a723e */ /* 0x000fe200000010ff */
[C---:B------:R-:W-:Y:S01]  /*9340*/  FFMA R51, R81.reuse, R0, R51 ;  /* 0x0000000051337223 */ /* 0x040fe20000000033 */
[----:B------:R-:W-:Y:S01]  /*9350*/  LOP3.LUT R0, R136, 0xffff0000, RZ, 0xc0, !PT ;  /* 0xffff000088007812 */ /* 0x000fe200078ec0ff */
[----:B------:R-:W-:Y:S01]  /*9360*/  FFMA R48, R81, R3, R48 ;  /* 0x0000000351307223 */ /* 0x000fe20000000030 */
[----:B------:R-:W-:Y:S01]  /*9370*/  F2FP.BF16.F32.PACK_AB R27, R35, R30 ;  /* 0x0000001e231b723e */ /* 0x000fe200000010ff */
[----:B------:R-:W-:Y:S01]  /*9380*/  FMUL R55, R78, R55 ;  /* 0x000000374e377220 */ /* 0x000fe20000400000 */
[----:B------:R-:W-:Y:S01]  /*9390*/  LOP3.LUT R2, R137, 0xffff0000, RZ, 0xc0, !PT ;  /* 0xffff000089027812 */ /* 0x000fe200078ec0ff */
[C---:B------:R-:W-:Y:S01]  /*93a0*/  FFMA R49, R81.reuse, R0, R49 ;  /* 0x0000000051317223 */ /* 0x040fe20000000031 */
[C---:B------:R-:W-:Y:S01]  /*93b0*/  SHF.L.U32 R0, R138.reuse, 0x10, RZ ;  /* 0x000000108a007819 */ /* 0x040fe200000006ff */
[----:B------:R-:W-:Y:S01]  /*93c0*/  FFMA R50, R81, R5, R50 ;  /* 0x0000000551327223 */ /* 0x000fe20000000032 */
[----:B------:R-:W-:Y:S01]  /*93d0*/  F2FP.BF16.F32.PACK_AB R32, R33, R32 ;  /* 0x000000202120723e */ /* 0x000fe200000010ff */
[----:B------:R1:W-:Y:S01]  /*93e0*/  STS.128 [R178+0x8400], R24 ;  /* 0x00840018b2007388 */ /* 0x0003e20000000c00 */
[----:B------:R-:W-:Y:S01]  /*93f0*/  F2FP.BF16.F32.PACK_AB R33, R39, R34 ;  /* 0x000000222721723e */ /* 0x000fe200000010ff */
[C---:B------:R-:W-:Y:S01]  /*9400*/  FFMA R55, R81.reuse, R2, R55 ;  /* 0x0000000251377223 */ /* 0x040fe20000000037 */
[----:B------:R-:W-:Y:S01]  /*9410*/  LOP3.LUT R2, R138, 0xffff0000, RZ, 0xc0, !PT ;  /* 0xffff00008a027812 */ /* 0x000fe200078ec0ff */
[----:B------:R-:W-:Y:S01]  /*9420*/  FFMA R52, R81, R0, R52 ;  /* 0x0000000051347223 */ /* 0x000fe20000000034 */
[----:B------:R-:W-:Y:S01]  /*9430*/  SHF.L.U32 R3, R139, 0x10, RZ ;  /* 0x000000108b037819 */ /* 0x000fe200000006ff */
[C---:B------:R-:W-:Y:S01]  /*9440*/  FMUL R59, R78.reuse, R59 ;  /* 0x0000003b4e3b7220 */ /* 0x040fe20000400000 */
[----:B------:R-:W-:Y:S01]  /*9450*/  F2FP.BF16.F32.PACK_AB R34, R37, R36 ;  /* 0x000000242522723e */ /* 0x000fe200000010ff */
[----:B------:R-:W-:Y:S01]  /*9460*/  FFMA R53, R81, R2, R53 ;  /* 0x0000000251357223 */ /* 0x000fe20000000035 */
[----:B------:R-:W-:Y:S01]  /*9470*/  F2FP.BF16.F32.PACK_AB R35, R43, R38 ;  /* 0x000000262b23723e */ /* 0x000fe200000010ff */
[----:B------:R-:W-:Y:S01]  /*9480*/  FFMA R54, R81, R3, R54 ;  /* 0x0000000351367223 */ /* 0x000fe20000000036 */
[----:B------:R-:W-:Y:S01]  /*9490*/  LOP3.LUT R0, R139, 0xffff0000, RZ, 0xc0, !PT ;  /* 0xffff00008b007812 */ /* 0x000fe200078ec0ff */
[----:B------:R-:W-:Y:S01]  /*94a0*/  FMUL R63, R78, R63 ;  /* 0x0000003f4e3f7220 */ /* 0x000fe20000400000 */
[----:B------:R-:W-:Y:S01]  /*94b0*/  F2FP.BF16.F32.PACK_AB R40, R41, R40 ;  /* 0x000000282928723e */ /* 0x000fe200000010ff */
[----:B------:R1:W-:Y:S01]  /*94c0*/  STS.128 [R177+0x8400], R32 ;  /* 0x00840020b1007388 */ /* 0x0003e20000000c00 */
[C---:B------:R-:W-:Y:S01]  /*94d0*/  SHF.L.U32 R3, R144.reuse, 0x10, RZ ;  /* 0x0000001090037819 */ /* 0x040fe200000006ff */
[----:B------:R-:W-:Y:S01]  /*94e0*/  FFMA R59, R81, R0, R59 ;  /* 0x00000000513b7223 */ /* 0x000fe2000000003b */
[----:B------:R-:W-:Y:S01]  /*94f0*/  LOP3.LUT R2, R144, 0xffff0000, RZ, 0xc0, !PT ;  /* 0xffff000090027812 */ /* 0x000fe200078ec0ff */
[----:B------:R-:W-:Y:S01]  /*9500*/  FMUL R67, R78, R67 ;  /* 0x000000434e437220 */ /* 0x000fe20000400000 */
[----:B------:R-:W-:Y:S01]  /*9510*/  F2FP.BF16.F32.PACK_AB R41, R47, R42 ;  /* 0x0000002a2f29723e */ /* 0x000fe200000010ff */
[----:B------:R-:W-:Y:S01]  /*9520*/  FFMA R56, R81, R3, R56 ;  /* 0x0000000351387223 */ /* 0x000fe20000000038 */
[----:B------:R-:W-:Y:S01]  /*9530*/  SHF.L.U32 R5, R145, 0x10, RZ ;  /* 0x0000001091057819 */ /* 0x000fe200000006ff */
[----:B------:R-:W-:Y:S01]  /*9540*/  FFMA R57, R81, R2, R57 ;  /* 0x0000000251397223 */ /* 0x000fe20000000039 */
[----:B------:R-:W-:Y:S02]  /*9550*/  F2FP.BF16.F32.PACK_AB R42, R45, R44 ;  /* 0x0000002c2d2a723e */ /* 0x000fe400000010ff */
[----:B------:R-:W-:Y:S01]  /*9560*/  F2FP.BF16.F32.PACK_AB R43, R51, R46 ;  /* 0x0000002e332b723e */ /* 0x000fe200000010ff */
[----:B------:R-:W-:Y:S01]  /*9570*/  FFMA R58, R81, R5, R58 ;  /* 0x00000005513a7223 */ /* 0x000fe2000000003a */
[----:B------:R-:W-:Y:S02]  /*9580*/  LOP3.LUT R0, R145, 0xffff0000, RZ, 0xc0, !PT ;  /* 0xffff000091007812 */ /* 0x000fe400078ec0ff */
[C---:B------:R-:W-:Y:S01]  /*9590*/  SHF.L.U32 R3, R146.reuse, 0x10, RZ ;  /* 0x0000001092037819 */ /* 0x040fe200000006ff */
[----:B------:R1:W-:Y:S01]  /*95a0*/  STS.128 [R176+0x8400], R40 ;  /* 0x00840028b0007388 */ /* 0x0003e20000000c00 */
        /* <DEDUP_REMOVED lines=8> */
[----:B------:R-:W-:Y:S02]  /*9630*/  F2FP.BF16.F32.PACK_AB R49, R55, R50 ;  /* 0x000000323731723e */ /* 0x000fe400000010ff */
[----:B------:R-:W-:Y:S01]  /*9640*/  F2FP.BF16.F32.PACK_AB R50, R53, R52 ;  /* 0x000000343532723e */ /* 0x000fe200000010ff */
[----:B------:R-:W-:Y:S01]  /*9650*/  FFMA R67, R81, R4, R67 ;  /* 0x0000000451437223 */ /* 0x000fe20000000043 */
[----:B------:R-:W-:Y:S02]  /*9660*/  F2FP.BF16.F32.PACK_AB R51, R59, R54 ;  /* 0x000000363b33723e */ /* 0x000fe400000010ff */
[----:B------:R-:W-:Y:S02]  /*9670*/  F2FP.BF16.F32.PACK_AB R56, R57, R56 ;  /* 0x000000383938723e */ /* 0x000fe400000010ff */
        /* <DEDUP_REMOVED lines=23> */
[----:B--2---:R-:W-:Y:S04]  /*97f0*/  DEPBAR.LE SB0, 0x1 ;  /* 0x000080400000791a */ /* 0x004fe80000000000 */
.L_x_117:
[----:B------:R-:W-:Y:S05]  /*9800*/  BSYNC.RECONVERGENT B0 ;  /* 0x0000000000007941 */ /* 0x000fea0003800200 */
.L_x_116:
        /* <DEDUP_REMOVED lines=8> */
[----:B--2---:R-:W-:Y:S06]  /*9890*/  @!P6 BRA `(.L_x_119) ;  /* 0x00000000006ce947 */ /* 0x004fec0003800000 */
[----:B------:R-:W-:Y:S01]  /*98a0*/  ISETP.NE.AND P1, PT, R109, RZ, PT ;  /* 0x000000ff6d00720c */ /* 0x000fe20003f25270 */
[----:B------:R-:W-:Y:S01]  /*98b0*/  BSSY B0, `(.L_x_120) ;  /* 0x000000b000007945 */ /* 0x000fe20003800000 */
[----:B------:R-:W-:Y:S11]  /*98c0*/  ISETP.NE.AND P0, PT, R103, RZ, PT ;  /* 0x000000ff6700720c */ /* 0x000ff60003f05270 */
[----:B------:R-:W-:Y:S05]  /*98d0*/  @P1 IMAD R101, R101, 0x4000, R182 ;  /* 0x0000400065651824 */ /* 0x000fea00078e02b6 */
[----:B-1----:R-:W-:Y:S04]  /*98e0*/  @P1 IADD3 R9, PT, PT, R101, UR36, RZ ;  /* 0x0000002465091c10 */ /* 0x002fe8000fffe0ff */
[----:B------:R-:W-:Y:S01]  /*98f0*/  @P1 IADD3 R7, PT, PT, R102, R9, RZ ;  /* 0x0000000966071210 */ /* 0x000fe20007ffe0ff */
[--C-:B------:R-:W-:Y:S02]  /*9900*/  @P1 IMAD.IADD R5, R100, 0x1, R9.reuse ;  /* 0x0000000164051824 */ /* 0x100fe400078e0209 */
[----:B------:R-:W-:Y:S01]  /*9910*/  @P1 IMAD.IADD R2, R108, 0x1, R9 ;  /* 0x000000016c021824 */ /* 0x000fe200078e0209 */
[----:B------:R-:W-:Y:S06]  /*9920*/  @P0 BRA `(.L_x_121) ;  /* 0x00000000000c0947 */ /* 0x000fec0003800000 */
[----:B------:R-:W-:Y:S04]  /*9930*/  SHF.L.U32 R0, R167, 0x1f, RZ ;  /* 0x0000001fa7007819 */ /* 0x000fe800000006ff */
[----:B------:R-:W1:Y:S02]  /*9940*/  SYNCS.PHASECHK.TRANS64.TRYWAIT P0, [R3+URZ+0x30], R0 ;  /* 0x00003000030075a7 */ /* 0x000e6400080011ff */
[----:B-1----:R-:W-:Y:S05]  /*9950*/  @!P0 BRA `(.L_x_122) ;  /* 0x00000020000c8947 */ /* 0x002fea0003800000 */
.L_x_121:
[----:B------:R-:W-:Y:S05]  /*9960*/  BSYNC B0 ;  /* 0x0000000000007941 */ /* 0x000fea0003800000 */
.L_x_120:
[----:B------:R-:W-:Y:S11]  /*9970*/  ISETP.NE.AND P0, PT, R109, RZ, PT ;  /* 0x000000ff6d00720c */ /* 0x000ff60003f05270 */
[----:B------:R-:W-:Y:S02]  /*9980*/  @!UPT UIADD3 URZ, UPT, UPT, URZ, URZ, URZ ;  /* 0x000000fffffff290 */ /* 0x000fe4000fffe0ff */
[----:B------:R2:W4:Y:S01]  /*9990*/  @P0 LDS.128 R88, [R101+UR36+0x400] ;  /* 0x0004002465580984 */ /* 0x0005220008000c00 */
[----:B-1----:R-:W-:Y:S01]  /*99a0*/  @P0 IMAD.IADD R3, R102, 0x1, R5 ;  /* 0x0000000166030824 */ /* 0x002fe200078e0205 */
        /* <DEDUP_REMOVED lines=10> */
.L_x_119:
[----:B------:R-:W-:Y:S05]  /*9a50*/  BSYNC B1 ;  /* 0x0000000000017941 */ /* 0x000fea0003800000 */
.L_x_118:
[----:B--2---:R-:W-:Y:S05]  /*9a60*/  VIADD R3, R80, 0xc0 ;  /* 0x000000c050037836 */ /* 0x004fea0000000000 */
[----:B------:R-:W-:Y:S04]  /*9a70*/  SHF.R.U32.HI R3, RZ, 0x15, R3 ;  /* 0x00000015ff037819 */ /* 0x000fe80000011603 */
[----:B------:R-:W-:Y:S11]  /*9a80*/  LOP3.LUT P0, RZ, R3, 0x3, R162, 0x48, !PT ;  /* 0x0000000303ff7812 */ /* 0x000ff600078048a2 */
[----:B------:R-:W-:Y:S02]  /*9a90*/  @!UPT UIADD3 URZ, UPT, UPT, URZ, URZ, URZ ;  /* 0x000000fffffff290 */ /* 0x000fe4000fffe0ff */
[----:B------:R-:W-:Y:S05]  /*9aa0*/  @!P0 BRA `(.L_x_123) ;  /* 0x0000000000408947 */ /* 0x000fea0003800000 */
[----:B------:R-:W2:Y:S01]  /*9ab0*/  LDCU.64 UR8, c[0x4][0x70] ;  /* 0x01000e00ff0877ac */ /* 0x000ea20008000a00 */
[----:B------:R-:W-:Y:S01]  /*9ac0*/  MOV R3, 0x0 ;  /* 0x0000000000037802 */ /* 0x000fe20000000f00 */
[----:B------:R-:W-:Y:S02]  /*9ad0*/  HFMA2 R12, -RZ, RZ, 0, 5.9604644775390625e-08 ;  /* 0x00000001ff0c7431 */ /* 0x000fe400000001ff */
[----:B-1----:R-:W-:Y:S02]  /*9ae0*/  IMAD.MOV.U32 R8, RZ, RZ, 0x192 ;  /* 0x00000192ff087424 */ /* 0x002fe400078e00ff */
[----:B------:R-:W-:Y:S01]  /*9af0*/  IMAD.MOV.U32 R13, RZ, RZ, RZ ;  /* 0x000000ffff0d7224 */ /* 0x000fe200078e00ff */
[----:B------:R-:W1:Y:S01]  /*9b00*/  LDCU.64 UR6, c[0x4][0x78] ;  /* 0x01000f00ff0677ac */ /* 0x000e620008000a00 */
[----:B------:R-:W3:Y:S01]  /*9b10*/  LDC.64 R2, c[0x4][R3] ;  /* 0x0100000003027b82 */ /* 0x000ee20000000a00 */
[----:B------:R-:W5:Y:S01]  /*9b20*/  LDCU.64 UR4, c[0x4][0x10] ;  /* 0x01000200ff0477ac */ /* 0x000f620008000a00 */
[----:B--2---:R-:W-:Y:S01]  /*9b30*/  MOV R5, UR9 ;  /* 0x0000000900057c02 */ /* 0x004fe20008000f00 */
[----:B------:R-:W-:Y:S01]  /*9b40*/  IMAD.U32 R4, RZ, RZ, UR8 ;  /* 0x00000008ff047e24 */ /* 0x000fe2000f8e00ff */
[----:B-1----:R-:W-:Y:S01]  /*9b50*/  MOV R7, UR7 ;  /* 0x0000000700077c02 */ /* 0x002fe20008000f00 */
[----:B------:R-:W-:Y:S01]  /*9b60*/  IMAD.U32 R6, RZ, RZ, UR6 ;  /* 0x00000006ff067e24 */ /* 0x000fe2000f8e00ff */
[----:B-----5:R-:W-:Y:S01]  /*9b70*/  MOV R11, UR5 ;  /* 0x00000005000b7c02 */ /* 0x020fe20008000f00 */
[----:B------:R-:W-:Y:S02]  /*9b80*/  IMAD.U32 R10, RZ, RZ, UR4 ;  /* 0x00000004ff0a7e24 */ /* 0x000fe4000f8e00ff */
[----:B------:R-:W-:Y:S07]  /*9b90*/  LEPC R20, `(.L_x_123) ;  /* 0x000000001014794e */ /* 0x000fee0000000000 */
[----:B---34-:R-:W-:Y:S05]  /*9ba0*/  CALL.ABS.NOINC R2 ;  /* 0x0000000002007343 */ /* 0x018fea0003c00000 */
.L_x_123:
[----:B------:R-:W-:Y:S01]  /*9bb0*/  ISETP.NE.AND P0, PT, R170, RZ, PT ;  /* 0x000000ffaa00720c */ /* 0x000fe20003f05270 */
[----:B------:R-:W-:Y:S05]  /*9bc0*/  WARPSYNC.ALL ;  /* 0x0000000000007948 */ /* 0x000fea0003800000 */
[----:B------:R-:W-:Y:S01]  /*9bd0*/  R2UR UR4, R80 ;  /* 0x00000000500472ca */ /* 0x000fe200000e0000 */
[----:B------:R-:W-:Y:S01]  /*9be0*/  BSSY.RECONVERGENT B0, `(.L_x_124) ;  /* 0x0000100000007945 */ /* 0x000fe20003800200 */
[----:B------:R-:W-:Y:S02]  /*9bf0*/  R2UR UR5, R87 ;  /* 0x00000000570572ca */ /* 0x000fe400000e0000 */
[C---:B----4-:R-:W-:Y:S02]  /*9c00*/  SHF.L.U32 R82, R88.reuse, 0x10, RZ ;  /* 0x0000001058527819 */ /* 0x050fe400000006ff */
[----:B------:R-:W-:Y:S02]  /*9c10*/  LOP3.LUT R84, R88, 0xffff0000, RZ, 0xc0, !PT ;  /* 0xffff000058547812 */ /* 0x000fe400078ec0ff */
[C---:B------:R-:W-:Y:S02]  /*9c20*/  SHF.L.U32 R83, R89.reuse, 0x10, RZ ;  /* 0x0000001059537819 */ /* 0x040fe400000006ff */
[----:B------:R-:W-:Y:S02]  /*9c30*/  LOP3.LUT R86, R89, 0xffff0000, RZ, 0xc0, !PT ;  /* 0xffff000059567812 */ /* 0x000fe400078ec0ff */
[C---:B------:R-:W-:Y:S01]  /*9c40*/  SHF.L.U32 R85, R90.reuse, 0x10, RZ ;  /* 0x000000105a557819 */ /* 0x040fe200000006ff */
[----:B-1----:R-:W1:Y:S01]  /*9c50*/  LDTM.x64 R4, tmem[UR4+0xc0] ;  /* 0x0000c004000479ee */ /* 0x002e620008340000 */
[----:B------:R-:W-:Y:S01]  /*9c60*/  LOP3.LUT R88, R90, 0xffff0000, RZ, 0xc0, !PT ;  /* 0xffff00005a587812 */ /* 0x000fe200078ec0ff */
[----:B------:R-:W-:Y:S01]  /*9c70*/  NOP ;  /* 0x0000000000007918 */ /* 0x000fe20000000000 */
[C---:B------:R-:W-:Y:S01]  /*9c80*/  SHF.L.U32 R87, R91.reuse, 0x10, RZ ;  /* 0x000000105b577819 */ /* 0x040fe200000006ff */
[----:B------:R-:W-:Y:S01]  /*9c90*/  UIADD3 UR5, UPT, UPT, UR5, 0xb0, URZ ;  /* 0x000000b005057890 */ /* 0x000fe2000fffe0ff */
[----:B------:R-:W-:Y:S02]  /*9ca0*/  LOP3.LUT R90, R91, 0xffff0000, RZ, 0xc0, !PT ;  /* 0xffff00005b5a7812 */ /* 0x000fe400078ec0ff */
[C---:B------:R-:W-:Y:S01]  /*9cb0*/  SHF.L.U32 R89, R96.reuse, 0x10, RZ ;  /* 0x0000001060597819 */ /* 0x040fe200000006ff */
[----:B------:R-:W-:Y:S01]  /*9cc0*/  UPRMT UR5, UR37, 0x654, UR5 ;  /* 0x0000065425057896 */ /* 0x000fe20008000005 */
[----:B------:R-:W-:Y:S02]  /*9cd0*/  LOP3.LUT R91, R96, 0xffff0000, RZ, 0xc0, !PT ;  /* 0xffff0000605b7812 */ /* 0x000fe400078ec0ff */
[C---:B------:R-:W-:Y:S02]  /*9ce0*/  SHF.L.U32 R92, R97.reuse, 0x10, RZ ;  /* 0x00000010615c7819 */ /* 0x040fe400000006ff */
[----:B------:R-:W-:Y:S02]  /*9cf0*/  LOP3.LUT R94, R97, 0xffff0000, RZ, 0xc0, !PT ;  /* 0xffff0000615e7812 */ /* 0x000fe400078ec0ff */
[C---:B------:R-:W-:Y:S02]  /*9d00*/  SHF.L.U32 R93, R98.reuse, 0x10, RZ ;  /* 0x00000010625d7819 */ /* 0x040fe400000006ff */
[----:B------:R-:W-:Y:S01]  /*9d10*/  LOP3.LUT R96, R98, 0xffff0000, RZ, 0xc0, !PT ;  /* 0xffff000062607812 */ /* 0x000fe200078ec0ff */
[----:B-1----:R-:W-:Y:S01]  /*9d20*/  SYNCS.ARRIVE.TRANS64.RED.A1T0 RZ, [UR5], RZ ;  /* 0x000000ffffff79a7 */ /* 0x002fe20008100405 */
[C---:B------:R-:W-:Y:S02]  /*9d30*/  SHF.L.U32 R95, R99.reuse, 0x10, RZ ;  /* 0x00000010635f7819 */ /* 0x040fe400000006ff */
[----:B------:R-:W-:Y:S02]  /*9d40*/  LOP3.LUT R98, R99, 0xffff0000, RZ, 0xc0, !PT ;  /* 0xffff000063627812 */ /* 0x000fe400078ec0ff */
[----:B------:R-:W-:Y:S01]  /*9d50*/  SHF.L.U32 R97, R104, 0x10, RZ ;  /* 0x0000001068617819 */ /* 0x000fe200000006ff */
[----:B------:R-:W-:Y:S01]  /*9d60*/  FMUL R4, R78, R4 ;  /* 0x000000044e047220 */ /* 0x000fe20000400000 */
[----:B------:R-:W-:Y:S01]  /*9d70*/  LOP3.LUT R100, R104, 0xffff0000, RZ, 0xc0, !PT ;  /* 0xffff000068647812 */ /* 0x000fe200078ec0ff */
[----:B------:R-:W-:Y:S01]  /*9d80*/  FMUL R5, R78, R5 ;  /* 0x000000054e057220 */ /* 0x000fe20000400000 */
[----:B------:R-:W-:Y:S01]  /*9d90*/  SHF.L.U32 R99, R105, 0x10, RZ ;  /* 0x0000001069637819 */ /* 0x000fe200000006ff */
[----:B------:R-:W-:Y:S01]  /*9da0*/  FFMA R4, R81, R82, R4 ;  /* 0x0000005251047223 */ /* 0x000fe20000000004 */
[----:B------:R-:W-:Y:S01]  /*9db0*/  LOP3.LUT R102, R105, 0xffff0000, RZ, 0xc0, !PT ;  /* 0xffff000069667812 */ /* 0x000fe200078ec0ff */
[----:B------:R-:W-:Y:S01]  /*9dc0*/  FFMA R5, R81, R84, R5 ;  /* 0x0000005451057223 */ /* 0x000fe20000000005 */
[----:B------:R-:W-:Y:S01]  /*9dd0*/  SHF.L.U32 R101, R106, 0x10, RZ ;  /* 0x000000106a657819 */ /* 0x000fe200000006ff */
[----:B------:R-:W-:Y:S01]  /*9de0*/  FMUL R6, R78, R6 ;  /* 0x000000064e067220 */ /* 0x000fe20000400000 */
[----:B------:R-:W-:Y:S01]  /*9df0*/  LOP3.LUT R104, R106, 0xffff0000, RZ, 0xc0, !PT ;  /* 0xffff00006a687812 */ /* 0x000fe200078ec0ff */
[C---:B------:R-:W-:Y:S01]  /*9e00*/  FMUL R7, R78.reuse, R7 ;  /* 0x000000074e077220 */ /* 0x040fe20000400000 */
[----:B------:R-:W-:Y:S01]  /*9e10*/  F2FP.BF16.F32.PACK_AB R4, R5, R4 ;  /* 0x000000040504723e */ /* 0x000fe200000010ff */
[----:B------:R-:W-:Y:S01]  /*9e20*/  FFMA R6, R81, R83, R6 ;  /* 0x0000005351067223 */ /* 0x000fe20000000006 */
[----:B------:R-:W-:Y:S01]  /*9e30*/  SHF.L.U32 R103, R107, 0x10, RZ ;  /* 0x000000106b677819 */ /* 0x000fe200000006ff */
[----:B------:R-:W-:Y:S01]  /*9e40*/  FFMA R7, R81, R86, R7 ;  /* 0x0000005651077223 */ /* 0x000fe20000000007 */
[----:B------:R-:W-:Y:S01]  /*9e50*/  LOP3.LUT R106, R107, 0xffff0000, RZ, 0xc0, !PT ;  /* 0xffff00006b6a7812 */ /* 0x000fe200078ec0ff */
[----:B------:R-:W-:Y:S01]  /*9e60*/  FMUL R8, R78, R8 ;  /* 0x000000084e087220 */ /* 0x000fe20000400000 */
[----:B------:R-:W-:Y:S01]  /*9e70*/  SHF.L.U32 R105, R112, 0x10, RZ ;  /* 0x0000001070697819 */ /* 0x000fe200000006ff */
[----:B------:R-:W-:Y:S01]  /*9e80*/  FMUL R9, R78, R9 ;  /* 0x000000094e097220 */ /* 0x000fe20000400000 */
[----:B------:R-:W-:Y:S01]  /*9e90*/  F2FP.BF16.F32.PACK_AB R5, R7, R6 ;  /* 0x000000060705723e */ /* 0x000fe200000010ff */
[C---:B------:R-:W-:Y:S01]  /*9ea0*/  FFMA R8, R81.reuse, R85, R8 ;  /* 0x0000005551087223 */ /* 0x040fe20000000008 */
[----:B------:R-:W-:Y:S01]  /*9eb0*/  LOP3.LUT R108, R112, 0xffff0000, RZ, 0xc0, !PT ;  /* 0xffff0000706c7812 */ /* 0x000fe200078ec0ff */
[----:B------:R-:W-:Y:S01]  /*9ec0*/  FFMA R9, R81, R88, R9 ;  /* 0x0000005851097223 */ /* 0x000fe20000000009 */
[C---:B------:R-:W-:Y:S01]  /*9ed0*/  SHF.L.U32 R107, R113.reuse, 0x10, RZ ;  /* 0x00000010716b7819 */ /* 0x040fe200000006ff */
[C---:B------:R-:W-:Y:S01]  /*9ee0*/  FMUL R10, R78.reuse, R10 ;  /* 0x0000000a4e0a7220 */ /* 0x040fe20000400000 */
[----:B------:R-:W-:Y:S01]  /*9ef0*/  LOP3.LUT R110, R113, 0xffff0000, RZ, 0xc0, !PT ;  /* 0xffff0000716e7812 */ /* 0x000fe200078ec0ff */
[----:B------:R-:W-:Y:S01]  /*9f00*/  FMUL R11, R78, R11 ;  /* 0x0000000b4e0b7220 */ /* 0x000fe20000400000 */
[----:B------:R-:W-:Y:S01]  /*9f10*/  F2FP.BF16.F32.PACK_AB R6, R9, R8 ;  /* 0x000000080906723e */ /* 0x000fe200000010ff */
[C---:B------:R-:W-:Y:S01]  /*9f20*/  FFMA R10, R81.reuse, R87, R10 ;  /* 0x00000057510a7223 */ /* 0x040fe2000000000a */
[C---:B------:R-:W-:Y:S01]  /*9f30*/  SHF.L.U32 R109, R114.reuse, 0x10, RZ ;  /* 0x00000010726d7819 */ /* 0x040fe200000006ff */
[----:B------:R-:W-:Y:S01]  /*9f40*/  FFMA R11, R81, R90, R11 ;  /* 0x0000005a510b7223 */ /* 0x000fe2000000000b */
[----:B------:R-:W-:Y:S01]  /*9f50*/  LOP3.LUT R112, R114, 0xffff0000, RZ, 0xc0, !PT ;  /* 0xffff000072707812 */ /* 0x000fe200078ec0ff */
[C---:B------:R-:W-:Y:S01]  /*9f60*/  FMUL R0, R78.reuse, R12 ;  /* 0x0000000c4e007220 */ /* 0x040fe20000400000 */
[----:B------:R-:W-:Y:S01]  /*9f70*/  SHF.L.U32 R111, R115, 0x10, RZ ;  /* 0x00000010736f7819 */ /* 0x000fe200000006ff */
[C---:B------:R-:W-:Y:S01]  /*9f80*/  FMUL R2, R78.reuse, R13 ;  /* 0x0000000d4e027220 */ /* 0x040fe20000400000 */
[----:B------:R-:W-:Y:S01]  /*9f90*/  F2FP.BF16.F32.PACK_AB R7, R11, R10 ;  /* 0x0000000a0b07723e */ /* 0x000fe200000010ff */
[C---:B------:R-:W-:Y:S01]  /*9fa0*/  FMUL R3, R78.reuse, R14 ;  /* 0x0000000e4e037220 */ /* 0x040fe20000400000 */
[----:B------:R-:W-:Y:S01]  /*9fb0*/  LOP3.LUT R114, R115, 0xffff0000, RZ, 0xc0, !PT ;  /* 0xffff000073727812 */ /* 0x000fe200078ec0ff */
[----:B------:R-:W-:Y:S01]  /*9fc0*/  FMUL R15, R78, R15 ;  /* 0x0000000f4e0f7220 */ /* 0x000fe20000400000 */
[C---:B------:R-:W-:Y:S01]  /*9fd0*/  SHF.L.U32 R113, R120.reuse, 0x10, RZ ;  /* 0x0000001078717819 */ /* 0x040fe200000006ff */
[----:B------:R-:W-:Y:S01]  /*9fe0*/  FFMA R0, R81, R89, R0 ;  /* 0x0000005951007223 */ /* 0x000fe20000000000 */
[----:B------:R-:W-:Y:S01]  /*9ff0*/  LOP3.LUT R116, R120, 0xffff0000, RZ, 0xc0, !PT ;  /* 0xffff000078747812 */ /* 0x000fe200078ec0ff */
[C---:B------:R-:W-:Y:S01]  /*a000*/  FMUL R12, R78.reuse, R16 ;  /* 0x000000104e0c7220 */ /* 0x040fe20000400000 */
[----:B------:R-:W-:Y:S01]  /*a010*/  SHF.L.U32 R115, R121, 0x10, RZ ;  /* 0x0000001079737819 */ /* 0x000fe200000006ff */
[----:B------:R-:W-:Y:S01]  /*a020*/  FFMA R2, R81, R91, R2 ;  /* 0x0000005b51027223 */ /* 0x000fe20000000002 */
[----:B------:R-:W-:Y:S01]  /*a030*/  LOP3.LUT R118, R121, 0xffff0000, RZ, 0xc0, !PT ;  /* 0xffff000079767812 */ /* 0x000fe200078ec0ff */
[----:B------:R-:W-:Y:S01]  /*a040*/  FMUL R13, R78, R17 ;  /* 0x000000114e0d7220 */ /* 0x000fe20000400000 */
[----:B------:R-:W-:Y:S01]  /*a050*/  SHF.L.U32 R117, R122, 0x10, RZ ;  /* 0x000000107a757819 */ /* 0x000fe200000006ff */
[C---:B------:R-:W-:Y:S01]  /*a060*/  FFMA R3, R81.reuse, R92, R3 ;  /* 0x0000005c51037223 */ /* 0x040fe20000000003 */
[----:B------:R-:W-:Y:S01]  /*a070*/  F2FP.BF16.F32.PACK_AB R8, R2, R0 ;  /* 0x000000000208723e */ /* 0x000fe200000010ff */
[----:B------:R-:W-:Y:S01]  /*a080*/  FMUL R14, R78, R18 ;  /* 0x000000124e0e7220 */ /* 0x000fe20000400000 */
[----:B------:R-:W-:Y:S01]  /*a090*/  LOP3.LUT R120, R122, 0xffff0000, RZ, 0xc0, !PT ;  /* 0xffff00007a787812 */ /* 0x000fe200078ec0ff */
[----:B------:R-:W-:Y:S01]  /*a0a0*/  FFMA R15, R81, R94, R15 ;  /* 0x0000005e510f7223 */ /* 0x000fe2000000000f */
[C---:B------:R-:W-:Y:S01]  /*a0b0*/  SHF.L.U32 R119, R123.reuse, 0x10, RZ ;  /* 0x000000107b777819 */ /* 0x040fe200000006ff */
[C---:B------:R-:W-:Y:S01]  /*a0c0*/  FMUL R19, R78.reuse, R19 ;  /* 0x000000134e137220 */ /* 0x040fe20000400000 */
[----:B------:R-:W-:Y:S01]  /*a0d0*/  LOP3.LUT R122, R123, 0xffff0000, RZ, 0xc0, !PT ;  /* 0xffff00007b7a7812 */ /* 0x000fe200078ec0ff */
[----:B------:R-:W-:Y:S01]  /*a0e0*/  FFMA R12, R81, R93, R12 ;  /* 0x0000005d510c7223 */ /* 0x000fe2000000000c */
[----:B------:R-:W-:Y:S01]  /*a0f0*/  F2FP.BF16.F32.PACK_AB R9, R15, R3 ;  /* 0x000000030f09723e */ /* 0x000fe200000010ff */
[----:B------:R-:W-:Y:S01]  /*a100*/  FMUL R16, R78, R20 ;  /* 0x000000144e107220 */ /* 0x000fe20000400000 */
[C---:B------:R-:W-:Y:S01]  /*a110*/  SHF.L.U32 R121, R128.reuse, 0x10, RZ ;  /* 0x0000001080797819 */ /* 0x040fe200000006ff */
[----:B------:R1:W-:Y:S01]  /*a120*/  STS.128 [R182+UR36+0xc400], R4 ;  /* 0x00c40004b6007988 */ /* 0x0003e20008000c24 */
[C---:B------:R-:W-:Y:S01]  /*a130*/  FFMA R13, R81.reuse, R96, R13 ;  /* 0x00000060510d7223 */ /* 0x040fe2000000000d */
[----:B------:R-:W-:Y:S01]  /*a140*/  LOP3.LUT R124, R128, 0xffff0000, RZ, 0xc0, !PT ;  /* 0xffff0000807c7812 */ /* 0x000fe200078ec0ff */
[C---:B------:R-:W-:Y:S01]  /*a150*/  FFMA R14, R81.reuse, R95, R14 ;  /* 0x0000005f510e7223 */ /* 0x040fe2000000000e */
[----:B------:R-:W-:Y:S01]  /*a160*/  FFMA R19, R81, R98, R19 ;  /* 0x0000006251137223 */ /* 0x000fe20000000013 */
[----:B------:R-:W-:Y:S01]  /*a170*/  SHF.L.U32 R123, R129, 0x10, RZ ;  /* 0x00000010817b7819 */ /* 0x000fe200000006ff */
[----:B------:R-:W-:Y:S01]  /*a180*/  FFMA R16, R81, R97, R16 ;  /* 0x0000006151107223 */ /* 0x000fe20000000010 */
[----:B------:R-:W-:Y:S01]  /*a190*/  F2FP.BF16.F32.PACK_AB R10, R13, R12 ;  /* 0x0000000c0d0a723e */ /* 0x000fe200000010ff */
[C---:B------:R-:W-:Y:S01]  /*a1a0*/  FMUL R17, R78.reuse, R21 ;  /* 0x000000154e117220 */ /* 0x040fe20000400000 */
[----:B------:R-:W-:Y:S01]  /*a1b0*/  F2FP.BF16.F32.PACK_AB R11, R19, R14 ;  /* 0x0000000e130b723e */ /* 0x000fe200000010ff */
[C---:B------:R-:W-:Y:S01]  /*a1c0*/  FMUL R18, R78.reuse, R22 ;  /* 0x000000164e127220 */ /* 0x040fe20000400000 */
[C---:B------:R-:W-:Y:S01]  /*a1d0*/  FMUL R23, R78.reuse, R23 ;  /* 0x000000174e177220 */ /* 0x040fe20000400000 */
[----:B------:R-:W-:Y:S01]  /*a1e0*/  FFMA R17, R81, R100, R17 ;  /* 0x0000006451117223 */ /* 0x000fe20000000011 */
[C---:B------:R-:W-:Y:S01]  /*a1f0*/  FMUL R20, R78.reuse, R24 ;  /* 0x000000184e147220 */ /* 0x040fe20000400000 */
[----:B------:R-:W-:Y:S01]  /*a200*/  LOP3.LUT R126, R129, 0xffff0000, RZ, 0xc0, !PT ;  /* 0xffff0000817e7812 */ /* 0x000fe200078ec0ff */
[----:B------:R1:W-:Y:S01]  /*a210*/  STS.128 [R181+0xc400], R8 ;  /* 0x00c40008b5007388 */ /* 0x0003e20000000c00 */
[----:B------:R-:W-:Y:S01]  /*a220*/  FFMA R18, R81, R99, R18 ;  /* 0x0000006351127223 */ /* 0x000fe20000000012 */
[----:B------:R-:W-:Y:S01]  /*a230*/  F2FP.BF16.F32.PACK_AB R16, R17, R16 ;  /* 0x000000101110723e */ /* 0x000fe200000010ff */
[C---:B------:R-:W-:Y:S01]  /*a240*/  FFMA R23, R81.reuse, R102, R23 ;  /* 0x0000006651177223 */ /* 0x040fe20000000017 */
[----:B------:R-:W-:Y:S01]  /*a250*/  FFMA R20, R81, R101, R20 ;  /* 0x0000006551147223 */ /* 0x000fe20000000014 */
[----:B------:R-:W-:Y:S01]  /*a260*/  FMUL R21, R78, R25 ;  /* 0x000000194e157220 */ /* 0x000fe20000400000 */
[----:B------:R-:W-:Y:S01]  /*a270*/  SHF.L.U32 R125, R130, 0x10, RZ ;  /* 0x00000010827d7819 */ /* 0x000fe200000006ff */
[C---:B------:R-:W-:Y:S01]  /*a280*/  FMUL R22, R78.reuse, R26 ;  /* 0x0000001a4e167220 */ /* 0x040fe20000400000 */
[----:B------:R-:W-:Y:S01]  /*a290*/  F2FP.BF16.F32.PACK_AB R17, R23, R18 ;  /* 0x000000121711723e */ /* 0x000fe200000010ff */
[C---:B------:R-:W-:Y:S01]  /*a2a0*/  FFMA R21, R81.reuse, R104, R21 ;  /* 0x0000006851157223 */ /* 0x040fe20000000015 */
[----:B------:R-:W-:Y:S01]  /*a2b0*/  FMUL R27, R78, R27 ;  /* 0x0000001b4e1b7220 */ /* 0x000fe20000400000 */
[----:B------:R-:W-:Y:S01]  /*a2c0*/  FFMA R22, R81, R103, R22 ;  /* 0x0000006751167223 */ /* 0x000fe20000000016 */
[----:B------:R-:W-:Y:S01]  /*a2d0*/  LOP3.LUT R128, R130, 0xffff0000, RZ, 0xc0, !PT ;  /* 0xffff000082807812 */ /* 0x000fe200078ec0ff */
[C---:B------:R-:W-:Y:S01]  /*a2e0*/  FMUL R24, R78.reuse, R28 ;  /* 0x0000001c4e187220 */ /* 0x040fe20000400000 */
[----:B------:R-:W-:Y:S01]  /*a2f0*/  F2FP.BF16.F32.PACK_AB R18, R21, R20 ;  /* 0x000000141512723e */ /* 0x000fe200000010ff */
[C---:B------:R-:W-:Y:S01]  /*a300*/  FFMA R27, R81.reuse, R106, R27 ;  /* 0x0000006a511b7223 */ /* 0x040fe2000000001b */
[C---:B------:R-:W-:Y:S01]  /*a310*/  FMUL R25, R78.reuse, R29 ;  /* 0x0000001d4e197220 */ /* 0x040fe20000400000 */
[----:B------:R-:W-:Y:S01]  /*a320*/  FFMA R24, R81, R105, R24 ;  /* 0x0000006951187223 */ /* 0x000fe20000000018 */
[----:B------:R-:W-:Y:S01]  /*a330*/  SHF.L.U32 R127, R131, 0x10, RZ ;  /* 0x00000010837f7819 */ /* 0x000fe200000006ff */
[C---:B------:R-:W-:Y:S01]  /*a340*/  FMUL R26, R78.reuse, R30 ;  /* 0x0000001e4e1a7220 */ /* 0x040fe20000400000 */
[----:B------:R-:W-:Y:S01]  /*a350*/  F2FP.BF16.F32.PACK_AB R19, R27, R22 ;  /* 0x000000161b13723e */ /* 0x000fe200000010ff */
[C---:B------:R-:W-:Y:S01]  /*a360*/  FFMA R25, R81.reuse, R108, R25 ;  /* 0x0000006c51197223 */ /* 0x040fe20000000019 */
[C---:B------:R-:W-:Y:S01]  /*a370*/  FMUL R31, R78.reuse, R31 ;  /* 0x0000001f4e1f7220 */ /* 0x040fe20000400000 */
[----:B------:R-:W-:Y:S01]  /*a380*/  FFMA R26, R81, R107, R26 ;  /* 0x0000006b511a7223 */ /* 0x000fe2000000001a */
[----:B------:R-:W-:Y:S01]  /*a390*/  LOP3.LUT R130, R131, 0xffff0000, RZ, 0xc0, !PT ;  /* 0xffff000083827812 */ /* 0x000fe200078ec0ff */
[----:B------:R1:W-:Y:S01]  /*a3a0*/  STS.128 [R180+0xc400], R16 ;  /* 0x00c40010b4007388 */ /* 0x0003e20000000c00 */
[----:B------:R-:W-:Y:S01]  /*a3b0*/  F2FP.BF16.F32.PACK_AB R24, R25, R24 ;  /* 0x000000181918723e */ /* 0x000fe200000010ff */
[C---:B------:R-:W-:Y:S01]  /*a3c0*/  FFMA R31, R81.reuse, R110, R31 ;  /* 0x0000006e511f7223 */ /* 0x040fe2000000001f */
[C---:B------:R-:W-:Y:S01]  /*a3d0*/  FMUL R28, R78.reuse, R32 ;  /* 0x000000204e1c7220 */ /* 0x040fe20000400000 */
[C---:B------:R-:W-:Y:S01]  /*a3e0*/  FMUL R29, R78.reuse, R33 ;  /* 0x000000214e1d7220 */ /* 0x040fe20000400000 */
[----:B------:R-:W-:Y:S01]  /*a3f0*/  FMUL R30, R78, R34 ;  /* 0x000000224e1e7220 */ /* 0x000fe20000400000 */
[----:B------:R-:W-:Y:S01]  /*a400*/  SHF.L.U32 R129, R136, 0x10, RZ ;  /* 0x0000001088817819 */ /* 0x000fe200000006ff */
[----:B------:R-:W-:Y:S01]  /*a410*/  FFMA R28, R81, R109, R28 ;  /* 0x0000006d511c7223 */ /* 0x000fe2000000001c */
[----:B------:R-:W-:Y:S01]  /*a420*/  F2FP.BF16.F32.PACK_AB R25, R31, R26 ;  /* 0x0000001a1f19723e */ /* 0x000fe200000010ff */
[C---:B------:R-:W-:Y:S01]  /*a430*/  FFMA R29, R81.reuse, R112, R29 ;  /* 0x00000070511d7223 */ /* 0x040fe2000000001d */
[----:B------:R-:W-:Y:S01]  /*a440*/  FFMA R30, R81, R111, R30 ;  /* 0x0000006f511e7223 */ /* 0x000fe2000000001e */
[----:B------:R-:W-:Y:S01]  /*a450*/  FMUL R35, R78, R35 ;  /* 0x000000234e237220 */ /* 0x000fe20000400000 */
        /* <DEDUP_REMOVED lines=34> */
[----:B------:R-:W-:Y:S01]  /*a680*/  FFMA R41, R81, R124, R41 ;  /* 0x0000007c51297223 */ /* 0x000fe20000000029 */
[C---:B------:R-:W-:Y:S01]  /*a690*/  FMUL R47, R78.reuse, R47 ;  /* 0x0000002f4e2f7220 */ /* 0x040fe20000400000 */
[C---:B------:R-:W-:Y:S01]  /*a6a0*/  FMUL R44, R78.reuse, R48 ;  /* 0x000000304e2c7220 */ /* 0x040fe20000400000 */
[----:B------:R-:W-:Y:S01]  /*a6b0*/  FMUL R45, R78, R49 ;  /* 0x000000314e2d7220 */ /* 0x000fe20000400000 */
[----:B------:R1:W-:Y:S01]  /*a6c0*/  STS.128 [R177+0xc400], R32 ;  /* 0x00c40020b1007388 */ /* 0x0003e20000000c00 */
[----:B------:R-:W-:Y:S01]  /*a6d0*/  LOP3.LUT R138, R139, 0xffff0000, RZ, 0xc0, !PT ;  /* 0xffff00008b8a7812 */ /* 0x000fe200078ec0ff */
[----:B------:R-:W-:Y:S01]  /*a6e0*/  FFMA R42, R81, R123, R42 ;  /* 0x0000007b512a7223 */ /* 0x000fe2000000002a */
[----:B------:R-:W-:Y:S01]  /*a6f0*/  F2FP.BF16.F32.PACK_AB R40, R41, R40 ;  /* 0x000000282928723e */ /* 0x000fe200000010ff */
[C---:B------:R-:W-:Y:S01]  /*a700*/  FFMA R47, R81.reuse, R126, R47 ;  /* 0x0000007e512f7223 */ /* 0x040fe2000000002f */
[C---:B------:R-:W-:Y:S01]  /*a710*/  FFMA R44, R81.reuse, R125, R44 ;  /* 0x0000007d512c7223 */ /* 0x040fe2000000002c */
[----:B------:R-:W-:Y:S01]  /*a720*/  SHF.L.U32 R137, R144, 0x10, RZ ;  /* 0x0000001090897819 */ /* 0x000fe200000006ff */
[C---:B------:R-:W-:Y:S01]  /*a730*/  FFMA R45, R81.reuse, R128, R45 ;  /* 0x00000080512d7223 */ /* 0x040fe2000000002d */
[C---:B------:R-:W-:Y:S01]  /*a740*/  FMUL R46, R78.reuse, R50 ;  /* 0x000000324e2e7220 */ /* 0x040fe20000400000 */
[C---:B------:R-:W-:Y:S01]  /*a750*/  FMUL R51, R78.reuse, R51 ;  /* 0x000000334e337220 */ /* 0x040fe20000400000 */
[C---:B------:R-:W-:Y:S01]  /*a760*/  FMUL R48, R78.reuse, R52 ;  /* 0x000000344e307220 */ /* 0x040fe20000400000 */
[C---:B------:R-:W-:Y:S01]  /*a770*/  FMUL R49, R78.reuse, R53 ;  /* 0x000000354e317220 */ /* 0x040fe20000400000 */
[C---:B------:R-:W-:Y:S01]  /*a780*/  FFMA R46, R81.reuse, R127, R46 ;  /* 0x0000007f512e7223 */ /* 0x040fe2000000002e */
[C---:B------:R-:W-:Y:S01]  /*a790*/  FMUL R50, R78.reuse, R54 ;  /* 0x000000364e327220 */ /* 0x040fe20000400000 */
[C---:B------:R-:W-:Y:S01]  /*a7a0*/  FFMA R51, R81.reuse, R130, R51 ;  /* 0x0000008251337223 */ /* 0x040fe20000000033 */
[C---:B------:R-:W-:Y:S01]  /*a7b0*/  FMUL R55, R78.reuse, R55 ;  /* 0x000000374e377220 */ /* 0x040fe20000400000 */
[C---:B------:R-:W-:Y:S01]  /*a7c0*/  FFMA R48, R81.reuse, R129, R48 ;  /* 0x0000008151307223 */ /* 0x040fe20000000030 */
[C---:B------:R-:W-:Y:S01]  /*a7d0*/  FMUL R52, R78.reuse, R56 ;  /* 0x000000384e347220 */ /* 0x040fe20000400000 */
[C---:B------:R-:W-:Y:S01]  /*a7e0*/  FFMA R49, R81.reuse, R132, R49 ;  /* 0x0000008451317223 */ /* 0x040fe20000000031 */
[C---:B------:R-:W-:Y:S01]  /*a7f0*/  FMUL R53, R78.reuse, R57 ;  /* 0x000000394e357220 */ /* 0x040fe20000400000 */
[----:B------:R-:W-:Y:S01]  /*a800*/  FFMA R50, R81, R131, R50 ;  /* 0x0000008351327223 */ /* 0x000fe20000000032 */
[C---:B------:R-:W-:Y:S01]  /*a810*/  FMUL R54, R78.reuse, R58 ;  /* 0x0000003a4e367220 */ /* 0x040fe20000400000 */
[----:B------:R-:W-:Y:S01]  /*a820*/  F2FP.BF16.F32.PACK_AB R41, R47, R42 ;  /* 0x0000002a2f29723e */ /* 0x000fe200000010ff */
[----:B------:R-:W-:Y:S01]  /*a830*/  FFMA R55, R81, R134, R55 ;  /* 0x0000008651377223 */ /* 0x000fe20000000037 */
[C---:B------:R-:W-:Y:S01]  /*a840*/  FMUL R59, R78.reuse, R59 ;  /* 0x0000003b4e3b7220 */ /* 0x040fe20000400000 */
[----:B------:R-:W-:Y:S01]  /*a850*/  F2FP.BF16.F32.PACK_AB R42, R45, R44 ;  /* 0x0000002c2d2a723e */ /* 0x000fe200000010ff */
[----:B------:R-:W-:Y:S01]  /*a860*/  FFMA R52, R81, R133, R52 ;  /* 0x0000008551347223 */ /* 0x000fe20000000034 */
[----:B------:R-:W-:Y:S01]  /*a870*/  F2FP.BF16.F32.PACK_AB R43, R51, R46 ;  /* 0x0000002e332b723e */ /* 0x000fe200000010ff */
[----:B------:R-:W-:Y:S01]  /*a880*/  FMUL R56, R78, R60 ;  /* 0x0000003c4e387220 */ /* 0x000fe20000400000 */
[----:B------:R-:W-:Y:S01]  /*a890*/  LOP3.LUT R140, R144, 0xffff0000, RZ, 0xc0, !PT ;  /* 0xffff0000908c7812 */ /* 0x000fe200078ec0ff */
[----:B------:R-:W-:Y:S01]  /*a8a0*/  FFMA R53, R81, R136, R53 ;  /* 0x0000008851357223 */ /* 0x000fe20000000035 */
[----:B------:R-:W-:Y:S01]  /*a8b0*/  SHF.L.U32 R139, R145, 0x10, RZ ;  /* 0x00000010918b7819 */ /* 0x000fe200000006ff */
[----:B------:R1:W-:Y:S01]  /*a8c0*/  STS.128 [R176+0xc400], R40 ;  /* 0x00c40028b0007388 */ /* 0x0003e20000000c00 */
[C---:B------:R-:W-:Y:S01]  /*a8d0*/  FMUL R57, R78.reuse, R61 ;  /* 0x0000003d4e397220 */ /* 0x040fe20000400000 */
[----:B------:R-:W-:Y:S01]  /*a8e0*/  FFMA R54, R81, R135, R54 ;  /* 0x0000008751367223 */ /* 0x000fe20000000036 */
[----:B------:R-:W-:Y:S01]  /*a8f0*/  LOP3.LUT R142, R145, 0xffff0000, RZ, 0xc0, !PT ;  /* 0xffff0000918e7812 */ /* 0x000fe200078ec0ff */
[----:B------:R-:W-:Y:S01]  /*a900*/  FMUL R58, R78, R62 ;  /* 0x0000003e4e3a7220 */ /* 0x000fe20000400000 */
[C---:B------:R-:W-:Y:S01]  /*a910*/  FFMA R59, R81.reuse, R138, R59 ;  /* 0x0000008a513b7223 */ /* 0x040fe2000000003b */
[----:B------:R-:W-:Y:S01]  /*a920*/  SHF.L.U32 R141, R146, 0x10, RZ ;  /* 0x00000010928d7819 */ /* 0x000fe200000006ff */
[----:B------:R-:W-:Y:S01]  /*a930*/  FMUL R63, R78, R63 ;  /* 0x0000003f4e3f7220 */ /* 0x000fe20000400000 */
        /* <DEDUP_REMOVED lines=9> */
[C---:B------:R-:W-:Y:S01]  /*a9d0*/  FMUL R62, R78.reuse, R66 ;  /* 0x000000424e3e7220 */ /* 0x040fe20000400000 */
[----:B------:R-:W-:Y:S01]  /*a9e0*/  F2FP.BF16.F32.PACK_AB R49, R55, R50 ;  /* 0x000000323731723e */ /* 0x000fe200000010ff */
[----:B------:R-:W-:Y:S01]  /*a9f0*/  FFMA R63, R81, R142, R63 ;  /* 0x0000008e513f7223 */ /* 0x000fe2000000003f */
[----:B------:R-:W-:Y:S01]  /*aa00*/  FMUL R67, R78, R67 ;  /* 0x000000434e437220 */ /* 0x000fe20000400000 */
[----:B------:R-:W-:Y:S01]  /*aa10*/  F2FP.BF16.F32.PACK_AB R50, R53, R52 ;  /* 0x000000343532723e */ /* 0x000fe200000010ff */
[----:B------:R-:W-:Y:S01]  /*aa20*/  FFMA R60, R81, R141, R60 ;  /* 0x0000008d513c7223 */ /* 0x000fe2000000003c */
[----:B------:R-:W-:Y:S01]  /*aa30*/  F2FP.BF16.F32.PACK_AB R51, R59, R54 ;  /* 0x000000363b33723e */ /* 0x000fe200000010ff */
[C---:B------:R-:W-:Y:S01]  /*aa40*/  FFMA R61, R81.reuse, R144, R61 ;  /* 0x00000090513d7223 */ /* 0x040fe2000000003d */
[C---:B------:R-:W-:Y:S01]  /*aa50*/  FFMA R62, R81.reuse, R143, R62 ;  /* 0x0000008f513e7223 */ /* 0x040fe2000000003e */
[----:B------:R-:W-:Y:S01]  /*aa60*/  FFMA R67, R81, R146, R67 ;  /* 0x0000009251437223 */ /* 0x000fe20000000043 */
[----:B------:R-:W-:Y:S01]  /*aa70*/  F2FP.BF16.F32.PACK_AB R56, R57, R56 ;  /* 0x000000383938723e */ /* 0x000fe200000010ff */
[----:B------:R1:W-:Y:S01]  /*aa80*/  STS.128 [R175+0xc400], R48 ;  /* 0x00c40030af007388 */ /* 0x0003e20000000c00 */
[----:B------:R-:W-:Y:S02]  /*aa90*/  F2FP.BF16.F32.PACK_AB R57, R63, R58 ;  /* 0x0000003a3f39723e */ /* 0x000fe400000010ff */
        /* <DEDUP_REMOVED lines=20> */
.L_x_125:
[----:B------:R-:W-:Y:S05]  /*abe0*/  BSYNC.RECONVERGENT B0 ;  /* 0x0000000000007941 */ /* 0x000fea0003800200 */
.L_x_124:
[----:B------:R-:W-:Y:S01]  /*abf0*/  BAR.SYNC.DEFER_BLOCKING 0x1, 0x80 ;  /* 0x0042000000007b1d */ /* 0x000fe20000010000 */
[----:B------:R-:W-:Y:S01]  /*ac00*/  UISETP.NE.AND UP0, UPT, UR48, -0x4, UPT ;  /* 0xfffffffc3000788c */ /* 0x000fe2000bf05270 */
[----:B------:R-:W-:Y:S08]  /*ac10*/  IADD3 R76, PT, PT, R76, 0x1, RZ ;  /* 0x000000014c4c7810 */ /* 0x000ff00007ffe0ff */
[----:B------:R-:W-:Y:S05]  /*ac20*/  BRA.U !UP0, `(.L_x_126) ;  /* 0x0000000108287547 */ /* 0x000fea000b800000 */
[----:B------:R-:W-:Y:S01]  /*ac30*/  ISETP.NE.AND P0, PT, R179, RZ, PT ;  /* 0x000000ffb300720c */ /* 0x000fe20003f05270 */
[----:B------:R-:W-:Y:S01]  /*ac40*/  IMAD.U32 R3, RZ, RZ, UR50 ;  /* 0x00000032ff037e24 */ /* 0x000fe2000f8e00ff */
[----:B------:R-:W-:Y:S01]  /*ac50*/  UIADD3 UR50, UPT, UPT, UR50, 0x1, URZ ;  /* 0x0000000132327890 */ /* 0x000fe2000fffe0ff */
[----:B------:R-:W-:Y:S03]  /*ac60*/  IMAD.U32 R0, RZ, RZ, UR37 ;  /* 0x00000025ff007e24 */ /* 0x000fe6000f8e00ff */
[----:B------:R-:W-:Y:S04]  /*ac70*/  UISETP.NE.AND UP0, UPT, UR50, 0x4, UPT ;  /* 0x000000043200788c */ /* 0x000fe8000bf05270 */
[----:B------:R-:W-:Y:S03]  /*ac80*/  USEL UR50, UR50, URZ, UP0 ;  /* 0x000000ff32327287 */ /* 0x000fe60008000000 */
[----:B------:R-:W-:Y:S05]  /*ac90*/  @P0 LEA R3, R3, UR36, 0x3 ;  /* 0x0000002403030c11 */ /* 0x000fea000f8e18ff */
[----:B------:R-:W-:Y:S05]  /*aca0*/  @P0 VIADD R3, R3, 0x50 ;  /* 0x0000005003030836 */ /* 0x000fea0000000000 */
[----:B------:R-:W-:Y:S04]  /*acb0*/  @P0 PRMT R0, R0, 0x654, R3 ;  /* 0x0000065400000816 */ /* 0x000fe80000000003 */
[----:B------:R2:W-:Y:S03]  /*acc0*/  @P0 SYNCS.ARRIVE.TRANS64.RED.A1T0 RZ, [R0+URZ], RZ ;  /* 0x000000ff00ff09a7 */ /* 0x0005e600081004ff */
.L_x_126:
[----:B------:R-:W-:Y:S01]  /*acd0*/  ISETP.NE.AND P2, PT, R171, RZ, PT ;  /* 0x000000ffab00720c */ /* 0x000fe20003f45270 */
[----:B------:R-:W-:Y:S01]  /*ace0*/  UIADD3 UR48, UPT, UPT, UR48, 0x4, URZ ;  /* 0x0000000430307890 */ /* 0x000fe2000fffe0ff */
[----:B------:R-:W-:Y:S01]  /*acf0*/  ISETP.NE.AND P0, PT, R173, 0x2, PT ;  /* 0x00000002ad00780c */ /* 0x000fe20003f05270 */
[----:B------:R-:W-:Y:S01]  /*ad00*/  IMAD.IADD R20, R75, 0x1, R154 ;  /* 0x000000014b147824 */ /* 0x000fe200078e029a */
[----:B------:R-:W-:Y:S01]  /*ad10*/  ISETP.NE.AND P1, PT, R76, 0x2, PT ;  /* 0x000000024c00780c */ /* 0x000fe20003f25270 */
[----:B------:R-:W-:Y:S01]  /*ad20*/  IMAD.IADD R21, R77, 0x1, R156 ;  /* 0x000000014d157824 */ /* 0x000fe200078e029c */
[----:B--2---:R-:W-:Y:S02]  /*ad30*/  SEL R0, RZ, 0x1, P0 ;  /* 0x00000001ff007807 */ /* 0x004fe40000000000 */
[----:B------:R-:W-:Y:S02]  /*ad40*/  SEL R3, RZ, 0x1, P1 ;  /* 0x00000001ff037807 */ /* 0x000fe40000800000 */
[----:B------:R-:W-:Y:S02]  /*ad50*/  LOP3.LUT R165, R165, R0, RZ, 0x3c, !PT ;  /* 0x00000000a5a57212 */ /* 0x000fe400078e3cff */
[----:B------:R-:W-:Y:S02]  /*ad60*/  LOP3.LUT R166, R166, R3, RZ, 0x3c, !PT ;  /* 0x00000003a6a67212 */ /* 0x000fe400078e3cff */
[----:B------:R-:W-:Y:S02]  /*ad70*/  @P2 R2UR UR52, R164 ;  /* 0x00000000a43422ca */ /* 0x000fe400000e0000 */
[----:B------:R-:W-:Y:S02]  /*ad80*/  SEL R173, R173, RZ, P0 ;  /* 0x000000ffadad7207 */ /* 0x000fe40000000000 */
[----:B------:R-:W-:Y:S01]  /*ad90*/  SEL R76, R76, RZ, P1 ;  /* 0x000000ff4c4c7207 */ /* 0x000fe20000800000 */
[----:B------:R-:W-:Y:S10]  /*ada0*/  @P2 BRA `(.L_x_127) ;  /* 0xffffffa000242947 */ /* 0x000ff4000383ffff */
[----:B------:R-:W-:-:S09]  /*adb0*/  UISETP.NE.AND UP0, UPT, UR49, URZ, UPT ;  /* 0x000000ff3100728c */ /* 0x000fd2000bf05270 */
[----:B------:R-:W-:Y:S05]  /*adc0*/  BRA.U !UP0, `(.L_x_128) ;  /* 0x0000000108487547 */ /* 0x000fea000b800000 */
[----:B------:R-:W2:Y:S02]  /*add0*/  LDCU.64 UR4, c[0x0][0x890] ;  /* 0x00011200ff0477ac */ /* 0x000ea40008000a00 */
[----:B--2---:R-:W-:-:S04]  /*ade0*/  UISETP.NE.U32.AND UP0, UPT, UR4, URZ, UPT ;  /* 0x000000ff0400728c */ /* 0x004fc8000bf05070 */
[----:B------:R-:W-:-:S09]  /*adf0*/  UISETP.NE.AND.EX UP0, UPT, UR5, URZ, UPT, UP0 ;  /* 0x000000ff0500728c */ /* 0x000fd2000bf05300 */
[----:B------:R-:W-:Y:S05]  /*ae00*/  BRA.U UP0, `(.L_x_129) ;  /* 0x00000001000c7547 */ /* 0x000fea000b800000 */
[----:B------:R-:W-:-:S13]  /*ae10*/  FSETP.NEU.AND P0, PT, R81, RZ, PT ;  /* 0x000000ff5100720b */ /* 0x000fda0003f0d000 */
[----:B------:R-:W-:Y:S05]  /*ae20*/  @!P0 EXIT ;  /* 0x000000000000894d */ /* 0x000fea0003800000 */
[----:B------:R-:W-:Y:S05]  /*ae30*/  BRA `(.L_x_128) ;  /* 0x00000000002c7947 */ /* 0x000fea0003800000 */
.L_x_129:
[----:B------:R-:W-:Y:S01]  /*ae40*/  ISETP.NE.AND P0, PT, R172, RZ, PT ;  /* 0x000000ffac00720c */ /* 0x000fe20003f05270 */
[----:B------:R-:W-:-:S12]  /*ae50*/  BSSY.RECONVERGENT B0, `(.L_x_128) ;  /* 0x0000009000007945 */ /* 0x000fd80003800200 */
[----:B------:R-:W-:Y:S05]  /*ae60*/  @P0 BRA `(.L_x_130) ;  /* 0x0000000000140947 */ /* 0x000fea0003800000 */
[----:B------:R-:W2:Y:S02]  /*ae70*/  LDCU.64 UR4, c[0x0][0x888] ;  /* 0x00011100ff0477ac */ /* 0x000ea40008000a00 */
[----:B--2---:R-:W-:-:S04]  /*ae80*/  ISETP.NE.U32.AND P0, PT, RZ, UR4, PT ;  /* 0x00000004ff007c0c */ /* 0x004fc8000bf05070 */
[----:B------:R-:W-:-:S13]  /*ae90*/  ISETP.NE.AND.EX P0, PT, RZ, UR5, PT, P0 ;  /* 0x00000005ff007c0c */ /* 0x000fda000bf05300 */
[----:B------:R-:W-:Y:S05]  /*aea0*/  @!P0 EXIT ;  /* 0x000000000000894d */ /* 0x000fea0003800000 */
[----:B------:R-:W-:Y:S05]  /*aeb0*/  BRA `(.L_x_131) ;  /* 0x0000000000087947 */ /* 0x000fea0003800000 */
.L_x_130:
[----:B------:R-:W-:-:S13]  /*aec0*/  FSETP.NEU.AND P0, PT, R81, RZ, PT ;  /* 0x000000ff5100720b */ /* 0x000fda0003f0d000 */
[----:B------:R-:W-:Y:S05]  /*aed0*/  @!P0 EXIT ;  /* 0x000000000000894d */ /* 0x000fea0003800000 */
.L_x_131:
[----:B------:R-:W-:Y:S05]  /*aee0*/  BSYNC.RECONVERGENT B0 ;  /* 0x0000000000007941 */ /* 0x000fea0003800200 */
.L_x_128:
[----:B------:R-:W-:Y:S01]  /*aef0*/  ULEA UR4, UR50, UR36, 0x3 ;  /* 0x0000002432047291 */ /* 0x000fe2000f8e18ff */
[----:B------:R-:W-:-:S04]  /*af00*/  DEPBAR.LE SB0, 0x0 ;  /* 0x000080000000791a */ /* 0x000fc80000000000 */
[----:B------:R-:W-:-:S04]  /*af10*/  UIADD3 UR4, UPT, UPT, UR4, 0x50, URZ ;  /* 0x0000005004047890 */ /* 0x000fc8000fffe0ff */
[----:B------:R-:W-:-:S09]  /*af20*/  UPRMT UR4, UR37, 0x654, UR4 ;  /* 0x0000065425047896 */ /* 0x000fd20008000004 */
[----:B------:R-:W-:Y:S01]  /*af30*/  SYNCS.ARRIVE.TRANS64.RED.A1T0 RZ, [UR4], RZ ;  /* 0x000000ffffff79a7 */ /* 0x000fe20008100404 */
[----:B------:R-:W-:Y:S05]  /*af40*/  EXIT ;  /* 0x000000000000794d */ /* 0x000fea0003800000 */
.L_x_19:
[----:B--2---:R2:W1:Y:S02]  /*af50*/  SYNCS.PHASECHK.TRANS64.TRYWAIT P0, [R3+URZ+0xd0], R2 ;  /* 0x0000d002030075a7 */ /* 0x00446400080011ff */
[----:B-1----:R-:W-:Y:S05]  /*af60*/  @!P0 NANOSLEEP.SYNCS 0x989680 ;  /* 0x009896800000895d */ /* 0x002fea0003900000 */
[----:B------:R-:W1:Y:S02]  /*af70*/  @!P0 SYNCS.PHASECHK.TRANS64 P0, [R3+URZ+0xd0], R2 ;  /* 0x0000d002030085a7 */ /* 0x000e6400080010ff */
[----:B-1----:R-:W-:Y:S05]  /*af80*/  @!P0 BRA `(.L_x_19) ;  /* 0xfffffffc00f08947 */ /* 0x002fea000383ffff */
[----:B------:R-:W-:Y:S05]  /*af90*/  BRA `(.L_x_132) ;  /* 0xffffff64007c7947 */ /* 0x000fea000383ffff */
.L_x_22:
[----:B-1----:R-:W-:-:S07]  /*afa0*/  MOV R2, UR49 ;  /* 0x0000003100027c02 */ /* 0x002fce0008000f00 */
.L_x_133:
[----:B-1----:R1:W2:Y:S02]  /*afb0*/  SYNCS.PHASECHK.TRANS64.TRYWAIT P0, [R2+URZ+0x18], R5 ;  /* 0x00001805020075a7 */ /* 0x0022a400080011ff */
[----:B--2---:R-:W-:Y:S05]  /*afc0*/  @!P0 NANOSLEEP.SYNCS 0x989680 ;  /* 0x009896800000895d */ /* 0x004fea0003900000 */
[----:B------:R-:W2:Y:S02]  /*afd0*/  @!P0 SYNCS.PHASECHK.TRANS64 P0, [R2+URZ+0x18], R5 ;  /* 0x00001805020085a7 */ /* 0x000ea400080010ff */
[----:B--2---:R-:W-:Y:S05]  /*afe0*/  @!P0 BRA `(.L_x_133) ;  /* 0xfffffffc00f08947 */ /* 0x004fea000383ffff */
[----:B------:R-:W-:Y:S05]  /*aff0*/  BRA `(.L_x_21) ;  /* 0xffffff6400dc7947 */ /* 0x000fea000383ffff */
.L_x_30:
[----:B------:R-:W-:-:S07]  /*b000*/  MOV R2, UR49 ;  /* 0x0000003100027c02 */ /* 0x000fce0008000f00 */
.L_x_134:
[----:B-1----:R1:W2:Y:S02]  /*b010*/  SYNCS.PHASECHK.TRANS64.TRYWAIT P0, [R2+URZ+0x18], R5 ;  /* 0x00001805020075a7 */ /* 0x0022a400080011ff */
[----:B--2---:R-:W-:Y:S05]  /*b020*/  @!P0 NANOSLEEP.SYNCS 0x989680 ;  /* 0x009896800000895d */ /* 0x004fea0003900000 */
[----:B------:R-:W2:Y:S02]  /*b030*/  @!P0 SYNCS.PHASECHK.TRANS64 P0, [R2+URZ+0x18], R5 ;  /* 0x00001805020085a7 */ /* 0x000ea400080010ff */
[----:B--2---:R-:W-:Y:S05]  /*b040*/  @!P0 BRA `(.L_x_134) ;  /* 0xfffffffc00f08947 */ /* 0x004fea000383ffff */
[----:B------:R-:W-:Y:S05]  /*b050*/  BRA `(.L_x_29) ;  /* 0xffffff6800f87947 */ /* 0x000fea000383ffff */
.L_x_36:
[----:B-1----:R1:W2:Y:S02]  /*b060*/  SYNCS.PHASECHK.TRANS64.TRYWAIT P0, [R2+URZ+0x80], R3 ;  /* 0x00008003020075a7 */ /* 0x0022a400080011ff */
[----:B--2---:R-:W-:Y:S05]  /*b070*/  @!P0 NANOSLEEP.SYNCS 0x989680 ;  /* 0x009896800000895d */ /* 0x004fea0003900000 */
[----:B------:R-:W2:Y:S02]  /*b080*/  @!P0 SYNCS.PHASECHK.TRANS64 P0, [R2+URZ+0x80], R3 ;  /* 0x00008003020085a7 */ /* 0x000ea400080010ff */
[----:B--2---:R-:W-:Y:S05]  /*b090*/  @!P0 BRA `(.L_x_36) ;  /* 0xfffffffc00f08947 */ /* 0x004fea000383ffff */
[----:B------:R-:W-:Y:S05]  /*b0a0*/  BRA `(.L_x_135) ;  /* 0xffffff6c00e47947 */ /* 0x000fea000383ffff */
.L_x_40:
[----:B----4-:R-:W-:-:S07]  /*b0b0*/  MOV R0, UR5 ;  /* 0x0000000500007c02 */ /* 0x010fce0008000f00 */
.L_x_136:
[----:B-1----:R1:W2:Y:S02]  /*b0c0*/  SYNCS.PHASECHK.TRANS64.TRYWAIT P0, [R0+URZ], R3 ;  /* 0x00000003000075a7 */ /* 0x0022a400080011ff */
[----:B--2---:R-:W-:Y:S05]  /*b0d0*/  @!P0 NANOSLEEP.SYNCS 0x989680 ;  /* 0x009896800000895d */ /* 0x004fea0003900000 */
[----:B------:R-:W2:Y:S02]  /*b0e0*/  @!P0 SYNCS.PHASECHK.TRANS64 P0, [R0+URZ], R3 ;  /* 0x00000003000085a7 */ /* 0x000ea400080010ff */
[----:B--2---:R-:W-:Y:S05]  /*b0f0*/  @!P0 BRA `(.L_x_136) ;  /* 0xfffffffc00f08947 */ /* 0x004fea000383ffff */
[----:B------:R-:W-:Y:S05]  /*b100*/  BRA `(.L_x_137) ;  /* 0xffffff7400547947 */ /* 0x000fea000383ffff */
.L_x_41:
[----:B----4-:R-:W-:-:S07]  /*b110*/  MOV R0, UR5 ;  /* 0x0000000500007c02 */ /* 0x010fce0008000f00 */
.L_x_138:
[----:B-1----:R1:W2:Y:S02]  /*b120*/  SYNCS.PHASECHK.TRANS64.TRYWAIT P0, [R0+URZ], R3 ;  /* 0x00000003000075a7 */ /* 0x0022a400080011ff */
[----:B--2---:R-:W-:Y:S05]  /*b130*/  @!P0 NANOSLEEP.SYNCS 0x989680 ;  /* 0x009896800000895d */ /* 0x004fea0003900000 */
[----:B------:R-:W2:Y:S02]  /*b140*/  @!P0 SYNCS.PHASECHK.TRANS64 P0, [R0+URZ], R3 ;  /* 0x00000003000085a7 */ /* 0x000ea400080010ff */
[----:B--2---:R-:W-:Y:S05]  /*b150*/  @!P0 BRA `(.L_x_138) ;  /* 0xfffffffc00f08947 */ /* 0x004fea000383ffff */
[----:B------:R-:W-:Y:S05]  /*b160*/  BRA `(.L_x_139) ;  /* 0xffffff7400607947 */ /* 0x000fea000383ffff */
.L_x_44:
[----:B-1----:R1:W2:Y:S02]  /*b170*/  SYNCS.PHASECHK.TRANS64.TRYWAIT P0, [R0+URZ+0xc0], R5 ;  /* 0x0000c005000075a7 */ /* 0x0022a400080011ff */
[----:B--2---:R-:W-:Y:S05]  /*b180*/  @!P0 NANOSLEEP.SYNCS 0x989680 ;  /* 0x009896800000895d */ /* 0x004fea0003900000 */
[----:B------:R-:W2:Y:S02]  /*b190*/  @!P0 SYNCS.PHASECHK.TRANS64 P0, [R0+URZ+0xc0], R5 ;  /* 0x0000c005000085a7 */ /* 0x000ea400080010ff */
[----:B--2---:R-:W-:Y:S05]  /*b1a0*/  @!P0 BRA `(.L_x_44) ;  /* 0xfffffffc00f08947 */ /* 0x004fea000383ffff */
[----:B------:R-:W-:Y:S05]  /*b1b0*/  BRA `(.L_x_140) ;  /* 0xffffff7400bc7947 */ /* 0x000fea000383ffff */
.L_x_45:
[----:B------:R-:W-:-:S07]  /*b1c0*/  MOV R0, UR5 ;  /* 0x0000000500007c02 */ /* 0x000fce0008000f00 */
.L_x_141:
[----:B-1----:R1:W2:Y:S02]  /*b1d0*/  SYNCS.PHASECHK.TRANS64.TRYWAIT P0, [R0+URZ+0x90], R5 ;  /* 0x00009005000075a7 */ /* 0x0022a400080011ff */
[----:B--2---:R-:W-:Y:S05]  /*b1e0*/  @!P0 NANOSLEEP.SYNCS 0x989680 ;  /* 0x009896800000895d */ /* 0x004fea0003900000 */
[----:B------:R-:W2:Y:S02]  /*b1f0*/  @!P0 SYNCS.PHASECHK.TRANS64 P0, [R0+URZ+0x90], R5 ;  /* 0x00009005000085a7 */ /* 0x000ea400080010ff */
[----:B--2---:R-:W-:Y:S05]  /*b200*/  @!P0 BRA `(.L_x_141) ;  /* 0xfffffffc00f08947 */ /* 0x004fea000383ffff */
[----:B------:R-:W-:Y:S05]  /*b210*/  BRA `(.L_x_142) ;  /* 0xffffff7400cc7947 */ /* 0x000fea000383ffff */
.L_x_46:
[----:B-1----:R1:W2:Y:S02]  /*b220*/  SYNCS.PHASECHK.TRANS64.TRYWAIT P1, [R0+URZ+0x80], R5 ;  /* 0x00008005000075a7 */ /* 0x0022a400080211ff */
[----:B--2---:R-:W-:Y:S05]  /*b230*/  @!P1 NANOSLEEP.SYNCS 0x989680 ;  /* 0x009896800000995d */ /* 0x004fea0003900000 */
[----:B------:R-:W2:Y:S02]  /*b240*/  @!P1 SYNCS.PHASECHK.TRANS64 P1, [R0+URZ+0x80], R5 ;  /* 0x00008005000095a7 */ /* 0x000ea400080210ff */
[----:B--2---:R-:W-:Y:S05]  /*b250*/  @!P1 BRA `(.L_x_46) ;  /* 0xfffffffc00f09947 */ /* 0x004fea000383ffff */
[----:B------:R-:W-:Y:S05]  /*b260*/  BRA `(.L_x_143) ;  /* 0xffffff7400fc7947 */ /* 0x000fea000383ffff */
.L_x_49:
[----:B------:R-:W-:-:S07]  /*b270*/  MOV R0, UR5 ;  /* 0x0000000500007c02 */ /* 0x000fce0008000f00 */
.L_x_144:
[----:B-1----:R1:W2:Y:S02]  /*b280*/  SYNCS.PHASECHK.TRANS64.TRYWAIT P0, [R0+URZ+0x90], R3 ;  /* 0x00009003000075a7 */ /* 0x0022a400080011ff */
[----:B--2---:R-:W-:Y:S05]  /*b290*/  @!P0 NANOSLEEP.SYNCS 0x989680 ;  /* 0x009896800000895d */ /* 0x004fea0003900000 */
[----:B------:R-:W2:Y:S02]  /*b2a0*/  @!P0 SYNCS.PHASECHK.TRANS64 P0, [R0+URZ+0x90], R3 ;  /* 0x00009003000085a7 */ /* 0x000ea400080010ff */
[----:B--2---:R-:W-:Y:S05]  /*b2b0*/  @!P0 BRA `(.L_x_144) ;  /* 0xfffffffc00f08947 */ /* 0x004fea000383ffff */
[----:B------:R-:W-:Y:S05]  /*b2c0*/  BRA `(.L_x_48) ;  /* 0xffffff7800507947 */ /* 0x000fea000383ffff */
.L_x_56:
[----:B-1----:R1:W2:Y:S02]  /*b2d0*/  SYNCS.PHASECHK.TRANS64.TRYWAIT P1, [R0+URZ+0x80], R5 ;  /* 0x00008005000075a7 */ /* 0x0022a400080211ff */
[----:B--2---:R-:W-:Y:S05]  /*b2e0*/  @!P1 NANOSLEEP.SYNCS 0x989680 ;  /* 0x009896800000995d */ /* 0x004fea0003900000 */
[----:B------:R-:W2:Y:S02]  /*b2f0*/  @!P1 SYNCS.PHASECHK.TRANS64 P1, [R0+URZ+0x80], R5 ;  /* 0x00008005000095a7 */ /* 0x000ea400080210ff */
[----:B--2---:R-:W-:Y:S05]  /*b300*/  @!P1 BRA `(.L_x_56) ;  /* 0xfffffffc00f09947 */ /* 0x004fea000383ffff */
[----:B------:R-:W-:Y:S05]  /*b310*/  BRA `(.L_x_145) ;  /* 0xffffff7c00c07947 */ /* 0x000fea000383ffff */
.L_x_57:
[----:B------:R-:W-:-:S07]  /*b320*/  MOV R3, UR7 ;  /* 0x0000000700037c02 */ /* 0x000fce0008000f00 */
.L_x_146:
[----:B-1----:R1:W2:Y:S02]  /*b330*/  SYNCS.PHASECHK.TRANS64.TRYWAIT P0, [R3+URZ+0xb0], R0 ;  /* 0x0000b000030075a7 */ /* 0x0022a400080011ff */
[----:B--2---:R-:W-:Y:S05]  /*b340*/  @!P0 NANOSLEEP.SYNCS 0x989680 ;  /* 0x009896800000895d */ /* 0x004fea0003900000 */
[----:B------:R-:W2:Y:S02]  /*b350*/  @!P0 SYNCS.PHASECHK.TRANS64 P0, [R3+URZ+0xb0], R0 ;  /* 0x0000b000030085a7 */ /* 0x000ea400080010ff */
[----:B--2---:R-:W-:Y:S05]  /*b360*/  @!P0 BRA `(.L_x_146) ;  /* 0xfffffffc00f08947 */ /* 0x004fea000383ffff */
[----:B------:R-:W-:Y:S05]  /*b370*/  BRA `(.L_x_147) ;  /* 0xffffff7c00f87947 */ /* 0x000fea000383ffff */
.L_x_60:
[----:B------:R-:W-:Y:S07]  /*b380*/  MOV R0, UR6 ;  /* 0x0000000600007c02 */ /* 0x000fee0008000f00 */
.L_x_148:
[----:B-1----:R1:W2:Y:S02]  /*b390*/  SYNCS.PHASECHK.TRANS64.TRYWAIT P0, [R0+URZ], R3 ;  /* 0x00000003000075a7 */ /* 0x0022a400080011ff */
[----:B--2---:R-:W-:Y:S05]  /*b3a0*/  @!P0 NANOSLEEP.SYNCS 0x989680 ;  /* 0x009896800000895d */ /* 0x004fea0003900000 */
[----:B------:R-:W2:Y:S02]  /*b3b0*/  @!P0 SYNCS.PHASECHK.TRANS64 P0, [R0+URZ], R3 ;  /* 0x00000003000085a7 */ /* 0x000ea400080010ff */
[----:B--2---:R-:W-:Y:S05]  /*b3c0*/  @!P0 BRA `(.L_x_148) ;  /* 0xfffffffc00f08947 */ /* 0x004fea000383ffff */
[----:B------:R-:W-:Y:S05]  /*b3d0*/  BRA `(.L_x_59) ;  /* 0xffffff8000147947 */ /* 0x000fea000383ffff */
.L_x_63:
[----:B------:R-:W-:-:S07]  /*b3e0*/  MOV R0, UR6 ;  /* 0x0000000600007c02 */ /* 0x000fce0008000f00 */
.L_x_149:
[----:B--2---:R2:W4:Y:S02]  /*b3f0*/  SYNCS.PHASECHK.TRANS64.TRYWAIT P0, [R0+URZ], R3 ;  /* 0x00000003000075a7 */ /* 0x00452400080011ff */
[----:B----4-:R-:W-:Y:S05]  /*b400*/  @!P0 NANOSLEEP.SYNCS 0x989680 ;  /* 0x009896800000895d */ /* 0x010fea0003900000 */
[----:B------:R-:W4:Y:S02]  /*b410*/  @!P0 SYNCS.PHASECHK.TRANS64 P0, [R0+URZ], R3 ;  /* 0x00000003000085a7 */ /* 0x000f2400080010ff */
[----:B----4-:R-:W-:Y:S05]  /*b420*/  @!P0 BRA `(.L_x_149) ;  /* 0xfffffffc00f08947 */ /* 0x010fea000383ffff */
[----:B------:R-:W-:Y:S05]  /*b430*/  BRA `(.L_x_150) ;  /* 0xffffff8000f07947 */ /* 0x000fea000383ffff */
.L_x_64:
[----:B------:R-:W-:-:S07]  /*b440*/  MOV R0, UR7 ;  /* 0x0000000700007c02 */ /* 0x000fce0008000f00 */
.L_x_151:
[----:B-1----:R1:W2:Y:S02]  /*b450*/  SYNCS.PHASECHK.TRANS64.TRYWAIT P0, [R0+URZ], R3 ;  /* 0x00000003000075a7 */ /* 0x0022a400080011ff */
[----:B--2---:R-:W-:Y:S05]  /*b460*/  @!P0 NANOSLEEP.SYNCS 0x989680 ;  /* 0x009896800000895d */ /* 0x004fea0003900000 */
[----:B------:R-:W2:Y:S02]  /*b470*/  @!P0 SYNCS.PHASECHK.TRANS64 P0, [R0+URZ], R3 ;  /* 0x00000003000085a7 */ /* 0x000ea400080010ff */
[----:B--2---:R-:W-:Y:S05]  /*b480*/  @!P0 BRA `(.L_x_151) ;  /* 0xfffffffc00f08947 */ /* 0x004fea000383ffff */
[----:B------:R-:W-:Y:S05]  /*b490*/  BRA `(.L_x_152) ;  /* 0xffffff8000fc7947 */ /* 0x000fea000383ffff */
.L_x_69:
[----:B--2---:R2:W3:Y:S02]  /*b4a0*/  SYNCS.PHASECHK.TRANS64.TRYWAIT P0, [R0+URZ+0x80], R3 ;  /* 0x00008003000075a7 */ /* 0x0044e400080011ff */
[----:B---3--:R-:W-:Y:S05]  /*b4b0*/  @!P0 NANOSLEEP.SYNCS 0x989680 ;  /* 0x009896800000895d */ /* 0x008fea0003900000 */
[----:B------:R-:W3:Y:S02]  /*b4c0*/  @!P0 SYNCS.PHASECHK.TRANS64 P0, [R0+URZ+0x80], R3 ;  /* 0x00008003000085a7 */ /* 0x000ee400080010ff */
[----:B---3--:R-:W-:Y:S05]  /*b4d0*/  @!P0 BRA `(.L_x_69) ;  /* 0xfffffffc00f08947 */ /* 0x008fea000383ffff */
[----:B------:R-:W-:Y:S05]  /*b4e0*/  BRA `(.L_x_153) ;  /* 0xffffff8800087947 */ /* 0x000fea000383ffff */
.L_x_72:
[----:B------:R-:W-:Y:S07]  /*b4f0*/  MOV R0, UR7 ;  /* 0x0000000700007c02 */ /* 0x000fee0008000f00 */
.L_x_154:
[----:B--2---:R2:W3:Y:S02]  /*b500*/  SYNCS.PHASECHK.TRANS64.TRYWAIT P0, [R0+URZ+0x78], R3 ;  /* 0x00007803000075a7 */ /* 0x0044e400080011ff */
[----:B---3--:R-:W-:Y:S05]  /*b510*/  @!P0 NANOSLEEP.SYNCS 0x989680 ;  /* 0x009896800000895d */ /* 0x008fea0003900000 */
[----:B------:R-:W3:Y:S02]  /*b520*/  @!P0 SYNCS.PHASECHK.TRANS64 P0, [R0+URZ+0x78], R3 ;  /* 0x00007803000085a7 */ /* 0x000ee400080010ff */
[----:B---3--:R-:W-:Y:S05]  /*b530*/  @!P0 BRA `(.L_x_154) ;  /* 0xfffffffc00f08947 */ /* 0x008fea000383ffff */
[----:B------:R-:W-:Y:S05]  /*b540*/  BRA `(.L_x_71) ;  /* 0xffffff8800e87947 */ /* 0x000fea000383ffff */
.L_x_75:
[----:B------:R-:W-:Y:S07]  /*b550*/  MOV R3, UR7 ;  /* 0x0000000700037c02 */ /* 0x000fee0008000f00 */
.L_x_155:
[----:B-1----:R1:W2:Y:S02]  /*b560*/  SYNCS.PHASECHK.TRANS64.TRYWAIT P0, [R3+URZ+0x50], R12 ;  /* 0x0000500c030075a7 */ /* 0x0022a400080011ff */
[----:B--2---:R-:W-:Y:S05]  /*b570*/  @!P0 NANOSLEEP.SYNCS 0x989680 ;  /* 0x009896800000895d */ /* 0x004fea0003900000 */
[----:B------:R-:W2:Y:S02]  /*b580*/  @!P0 SYNCS.PHASECHK.TRANS64 P0, [R3+URZ+0x50], R12 ;  /* 0x0000500c030085a7 */ /* 0x000ea400080010ff */
[----:B--2---:R-:W-:Y:S05]  /*b590*/  @!P0 BRA `(.L_x_155) ;  /* 0xfffffffc00f08947 */ /* 0x004fea000383ffff */
[----:B------:R-:W-:Y:S05]  /*b5a0*/  BRA `(.L_x_156) ;  /* 0xffffff8c00607947 */ /* 0x000fea000383ffff */
.L_x_76:
[----:B-1----:R-:W-:Y:S07]  /*b5b0*/  MOV R3, UR7 ;  /* 0x0000000700037c02 */ /* 0x002fee0008000f00 */
.L_x_157:
[----:B-1----:R1:W2:Y:S02]  /*b5c0*/  SYNCS.PHASECHK.TRANS64.TRYWAIT P0, [R3+URZ+0x58], R12 ;  /* 0x0000580c030075a7 */ /* 0x0022a400080011ff */
[----:B--2---:R-:W-:Y:S05]  /*b5d0*/  @!P0 NANOSLEEP.SYNCS 0x989680 ;  /* 0x009896800000895d */ /* 0x004fea0003900000 */
[----:B------:R-:W2:Y:S02]  /*b5e0*/  @!P0 SYNCS.PHASECHK.TRANS64 P0, [R3+URZ+0x58], R12 ;  /* 0x0000580c030085a7 */ /* 0x000ea400080010ff */
[----:B--2---:R-:W-:Y:S05]  /*b5f0*/  @!P0 BRA `(.L_x_157) ;  /* 0xfffffffc00f08947 */ /* 0x004fea000383ffff */
[----:B------:R-:W-:Y:S05]  /*b600*/  BRA `(.L_x_158) ;  /* 0xffffff8c00a07947 */ /* 0x000fea000383ffff */
.L_x_77:
[----:B-1----:R-:W-:Y:S07]  /*b610*/  MOV R3, UR7 ;  /* 0x0000000700037c02 */ /* 0x002fee0008000f00 */
.L_x_159:
[----:B-1----:R1:W2:Y:S02]  /*b620*/  SYNCS.PHASECHK.TRANS64.TRYWAIT P0, [R3+URZ+0x60], R12 ;  /* 0x0000600c030075a7 */ /* 0x0022a400080011ff */
[----:B--2---:R-:W-:Y:S05]  /*b630*/  @!P0 NANOSLEEP.SYNCS 0x989680 ;  /* 0x009896800000895d */ /* 0x004fea0003900000 */
[----:B------:R-:W2:Y:S02]  /*b640*/  @!P0 SYNCS.PHASECHK.TRANS64 P0, [R3+URZ+0x60], R12 ;  /* 0x0000600c030085a7 */ /* 0x000ea400080010ff */
[----:B--2---:R-:W-:Y:S05]  /*b650*/  @!P0 BRA `(.L_x_159) ;  /* 0xfffffffc00f08947 */ /* 0x004fea000383ffff */
[----:B------:R-:W-:Y:S05]  /*b660*/  BRA `(.L_x_160) ;  /* 0xffffff8c00e87947 */ /* 0x000fea000383ffff */
.L_x_78:
[----:B------:R-:W-:Y:S07]  /*b670*/  MOV R3, UR7 ;  /* 0x0000000700037c02 */ /* 0x000fee0008000f00 */
.L_x_161:
[----:B-1----:R1:W2:Y:S02]  /*b680*/  SYNCS.PHASECHK.TRANS64.TRYWAIT P0, [R3+URZ+0x68], R12 ;  /* 0x0000680c030075a7 */ /* 0x0022a400080011ff */
[----:B--2---:R-:W-:Y:S05]  /*b690*/  @!P0 NANOSLEEP.SYNCS 0x989680 ;  /* 0x009896800000895d */ /* 0x004fea0003900000 */
[----:B------:R-:W2:Y:S02]  /*b6a0*/  @!P0 SYNCS.PHASECHK.TRANS64 P0, [R3+URZ+0x68], R12 ;  /* 0x0000680c030085a7 */ /* 0x000ea400080010ff */
[----:B--2---:R-:W-:Y:S05]  /*b6b0*/  @!P0 BRA `(.L_x_161) ;  /* 0xfffffffc00f08947 */ /* 0x004fea000383ffff */
[----:B------:R-:W-:Y:S05]  /*b6c0*/  BRA `(.L_x_162) ;  /* 0xffffff9000707947 */ /* 0x000fea000383ffff */
.L_x_80:
[----:B------:R-:W-:-:S07]  /*b6d0*/  MOV R0, UR7 ;  /* 0x0000000700007c02 */ /* 0x000fce0008000f00 */
.L_x_163:
[----:B-1----:R1:W3:Y:S02]  /*b6e0*/  SYNCS.PHASECHK.TRANS64.TRYWAIT P0, [R0+URZ+0x50], R3 ;  /* 0x00005003000075a7 */ /* 0x0022e400080011ff */
[----:B---3--:R-:W-:Y:S05]  /*b6f0*/  @!P0 NANOSLEEP.SYNCS 0x989680 ;  /* 0x009896800000895d */ /* 0x008fea0003900000 */
[----:B------:R-:W3:Y:S02]  /*b700*/  @!P0 SYNCS.PHASECHK.TRANS64 P0, [R0+URZ+0x50], R3 ;  /* 0x00005003000085a7 */ /* 0x000ee400080010ff */
[----:B---3--:R-:W-:Y:S05]  /*b710*/  @!P0 BRA `(.L_x_163) ;  /* 0xfffffffc00f08947 */ /* 0x008fea000383ffff */
[----:B------:R-:W-:Y:S05]  /*b720*/  BRA `(.L_x_164) ;  /* 0xffffff9000e07947 */ /* 0x000fea000383ffff */
.L_x_81:
[----:B-1----:R-:W-:-:S07]  /*b730*/  MOV R0, UR7 ;  /* 0x0000000700007c02 */ /* 0x002fce0008000f00 */
.L_x_165:
[----:B-1----:R1:W3:Y:S02]  /*b740*/  SYNCS.PHASECHK.TRANS64.TRYWAIT P0, [R0+URZ+0x58], R3 ;  /* 0x00005803000075a7 */ /* 0x0022e400080011ff */
[----:B---3--:R-:W-:Y:S05]  /*b750*/  @!P0 NANOSLEEP.SYNCS 0x989680 ;  /* 0x009896800000895d */ /* 0x008fea0003900000 */
[----:B------:R-:W3:Y:S02]  /*b760*/  @!P0 SYNCS.PHASECHK.TRANS64 P0, [R0+URZ+0x58], R3 ;  /* 0x00005803000085a7 */ /* 0x000ee400080010ff */
[----:B---3--:R-:W-:Y:S05]  /*b770*/  @!P0 BRA `(.L_x_165) ;  /* 0xfffffffc00f08947 */ /* 0x008fea000383ffff */
[----:B------:R-:W-:Y:S05]  /*b780*/  BRA `(.L_x_166) ;  /* 0xffffff9000d07947 */ /* 0x000fea000383ffff */
.L_x_82:
[----:B-1----:R-:W-:-:S07]  /*b790*/  MOV R0, UR7 ;  /* 0x0000000700007c02 */ /* 0x002fce0008000f00 */
.L_x_167:
[----:B-1----:R1:W3:Y:S02]  /*b7a0*/  SYNCS.PHASECHK.TRANS64.TRYWAIT P0, [R0+URZ+0x60], R3 ;  /* 0x00006003000075a7 */ /* 0x0022e400080011ff */
[----:B---3--:R-:W-:Y:S05]  /*b7b0*/  @!P0 NANOSLEEP.SYNCS 0x989680 ;  /* 0x009896800000895d */ /* 0x008fea0003900000 */
[----:B------:R-:W3:Y:S02]  /*b7c0*/  @!P0 SYNCS.PHASECHK.TRANS64 P0, [R0+URZ+0x60], R3 ;  /* 0x00006003000085a7 */ /* 0x000ee400080010ff */
[----:B---3--:R-:W-:Y:S05]  /*b7d0*/  @!P0 BRA `(.L_x_167) ;  /* 0xfffffffc00f08947 */ /* 0x008fea000383ffff */
[----:B------:R-:W-:Y:S05]  /*b7e0*/  BRA `(.L_x_168) ;  /* 0xffffff9000c07947 */ /* 0x000fea000383ffff */
.L_x_84:
[----:B--2---:R2:W4:Y:S02]  /*b7f0*/  SYNCS.PHASECHK.TRANS64.TRYWAIT P0, [R0+URZ+0x80], R3 ;  /* 0x00008003000075a7 */ /* 0x00452400080011ff */
[----:B----4-:R-:W-:Y:S05]  /*b800*/  @!P0 NANOSLEEP.SYNCS 0x989680 ;  /* 0x009896800000895d */ /* 0x010fea0003900000 */
[----:B------:R-:W4:Y:S02]  /*b810*/  @!P0 SYNCS.PHASECHK.TRANS64 P0, [R0+URZ+0x80], R3 ;  /* 0x00008003000085a7 */ /* 0x000f2400080010ff */
[----:B----4-:R-:W-:Y:S05]  /*b820*/  @!P0 BRA `(.L_x_84) ;  /* 0xfffffffc00f08947 */ /* 0x010fea000383ffff */
[----:B------:R-:W-:Y:S05]  /*b830*/  BRA `(.L_x_169) ;  /* 0xffffff9400947947 */ /* 0x000fea000383ffff */
.L_x_95:
[----:B-1----:R-:W-:Y:S04]  /*b840*/  MOV R2, UR36 ;  /* 0x0000002400027c02 */ /* 0x002fe80008000f00 */
[----:B------:R1:W3:Y:S03]  /*b850*/  SYNCS.PHASECHK.TRANS64.TRYWAIT P1, [R2+URZ+0x30], R3 ;  /* 0x00003003020075a7 */ /* 0x0002e600080211ff */
[----:B---3--:R-:W-:Y:S05]  /*b860*/  @!P1 NANOSLEEP.SYNCS 0x989680 ;  /* 0x009896800000995d */ /* 0x008fea0003900000 */
[----:B------:R-:W3:Y:S02]  /*b870*/  @!P1 SYNCS.PHASECHK.TRANS64 P1, [R2+URZ+0x30], R3 ;  /* 0x00003003020095a7 */ /* 0x000ee400080210ff */
[----:B---3--:R-:W-:Y:S05]  /*b880*/  @!P1 BRA `(.L_x_95) ;  /* 0xfffffffc00ec9947 */ /* 0x008fea000383ffff */
[----:B------:R-:W-:Y:S05]  /*b890*/  BRA `(.L_x_94) ;  /* 0xffffffa400147947 */ /* 0x000fea000383ffff */
.L_x_97:
[----:B-1----:R1:W4:Y:S02]  /*b8a0*/  SYNCS.PHASECHK.TRANS64.TRYWAIT P0, [R87+URZ+0xa0], R0 ;  /* 0x0000a000570075a7 */ /* 0x00232400080011ff */
[----:B----4-:R-:W-:Y:S05]  /*b8b0*/  @!P0 NANOSLEEP.SYNCS 0x989680 ;  /* 0x009896800000895d */ /* 0x010fea0003900000 */
[----:B------:R-:W4:Y:S02]  /*b8c0*/  @!P0 SYNCS.PHASECHK.TRANS64 P0, [R87+URZ+0xa0], R0 ;  /* 0x0000a000570085a7 */ /* 0x000f2400080010ff */
[----:B----4-:R-:W-:Y:S05]  /*b8d0*/  @!P0 BRA `(.L_x_97) ;  /* 0xfffffffc00f08947 */ /* 0x010fea000383ffff */
[----:B------:R-:W-:Y:S05]  /*b8e0*/  BRA `(.L_x_96) ;  /* 0xffffffa4004c7947 */ /* 0x000fea000383ffff */
.L_x_106:
[----:B--2---:R2:W4:Y:S02]  /*b8f0*/  SYNCS.PHASECHK.TRANS64.TRYWAIT P0, [R3+URZ+0x30], R0 ;  /* 0x00003000030075a7 */ /* 0x00452400080011ff */
[----:B----4-:R-:W-:Y:S05]  /*b900*/  @!P0 NANOSLEEP.SYNCS 0x989680 ;  /* 0x009896800000895d */ /* 0x010fea0003900000 */
[----:B------:R-:W4:Y:S02]  /*b910*/  @!P0 SYNCS.PHASECHK.TRANS64 P0, [R3+URZ+0x30], R0 ;  /* 0x00003000030085a7 */ /* 0x000f2400080010ff */
[----:B----4-:R-:W-:Y:S05]  /*b920*/  @!P0 BRA `(.L_x_106) ;  /* 0xfffffffc00f08947 */ /* 0x010fea000383ffff */
[----:B------:R-:W-:Y:S05]  /*b930*/  BRA `(.L_x_105) ;  /* 0xffffffb400f87947 */ /* 0x000fea000383ffff */
.L_x_114:
[----:B-1----:R1:W4:Y:S02]  /*b940*/  SYNCS.PHASECHK.TRANS64.TRYWAIT P0, [R0+URZ+0x30], R7 ;  /* 0x00003007000075a7 */ /* 0x00232400080011ff */
[----:B----4-:R-:W-:Y:S05]  /*b950*/  @!P0 NANOSLEEP.SYNCS 0x989680 ;  /* 0x009896800000895d */ /* 0x010fea0003900000 */
[----:B------:R-:W4:Y:S02]  /*b960*/  @!P0 SYNCS.PHASECHK.TRANS64 P0, [R0+URZ+0x30], R7 ;  /* 0x00003007000085a7 */ /* 0x000f2400080010ff */
[----:B----4-:R-:W-:Y:S05]  /*b970*/  @!P0 BRA `(.L_x_114) ;  /* 0xfffffffc00f08947 */ /* 0x010fea000383ffff */
[----:B------:R-:W-:Y:S05]  /*b980*/  BRA `(.L_x_113) ;  /* 0xffffffc800ec7947 */ /* 0x000fea000383ffff */
.L_x_122:
[----:B-1----:R1:W2:Y:S02]  /*b990*/  SYNCS.PHASECHK.TRANS64.TRYWAIT P0, [R3+URZ+0x30], R0 ;  /* 0x00003000030075a7 */ /* 0x0022a400080011ff */
[----:B--2---:R-:W-:Y:S05]  /*b9a0*/  @!P0 NANOSLEEP.SYNCS 0x989680 ;  /* 0x009896800000895d */ /* 0x004fea0003900000 */
[----:B------:R-:W2:Y:S02]  /*b9b0*/  @!P0 SYNCS.PHASECHK.TRANS64 P0, [R3+URZ+0x30], R0 ;  /* 0x00003000030085a7 */ /* 0x000ea400080010ff */
[----:B--2---:R-:W-:Y:S05]  /*b9c0*/  @!P0 BRA `(.L_x_122) ;  /* 0xfffffffc00f08947 */ /* 0x004fea000383ffff */
[----:B------:R-:W-:Y:S05]  /*b9d0*/  BRA `(.L_x_121) ;  /* 0xffffffdc00e07947 */ /* 0x000fea000383ffff */
        .weak           $__internal_0_$__cuda_sm10x_tcgen05_guardrail_trap_col_being_dealloced_not_returned_by_alloc
        .type           $__internal_0_$__cuda_sm10x_tcgen05_guardrail_trap_col_being_dealloced_not_returned_by_alloc,@function
        .size           $__internal_0_$__cuda_sm10x_tcgen05_guardrail_trap_col_being_dealloced_not_returned_by_alloc,($__internal_1_$__cuda_sm10x_tcgen05_guardrail_trap_phase_invalid_during_alloc - $__internal_0_$__cuda_sm10x_tcgen05_guardrail_trap_col_being_dealloced_not_returned_by_alloc)
$__internal_0_$__cuda_sm10x_tcgen05_guardrail_trap_col_being_dealloced_not_returned_by_alloc:
[----:B------:R-:W-:Y:S05]  /*b9e0*/  BPT.TRAP 0x1 ;  /* 0x000000040000795c */ /* 0x000fea0000300000 */
[----:B------:R-:W-:-:S04]  /*b9f0*/  HFMA2 R3, -RZ, RZ, 0, 0 ;  /* 0x00000000ff037431 */ /* 0x000fc800000001ff */
[----:B------:R-:W-:Y:S05]  /*ba00*/  RET.REL.NODEC R2 `(_ZN7cutlass13device_kernelINS_4gemm6kernel13GemmUniversalIN4cute5tupleIJiiiiEEENS1_10collective13CollectiveMmaINS1_35MainloopSm100TmaUmmaWarpSpecializedILi3ELi2ELi2ENS5_IJNS4_1CILi1EEESB_SB_EEEEENS5_IJNSA_ILi128EEENSA_ILi256EEENSA_ILi64EEEEEENS_10bfloat16_tENS5_IJSB_llEEESI_SJ_NS4_8TiledMMAINS4_8MMA_AtomIJNS4_20SM100_MMA_F16BF16_SSISI_SI_fLi128ELi256ELNS4_4UMMA5MajorE1ELSO_1ELNSN_7ScaleInE0ELSP_0EEEEEENS4_6LayoutISC_NS5_IJNSA_ILi0EEEST_ST_EEEEENS5_IJNS4_10UnderscoreESW_SW_EEEEENS4_13SM90_TMA_LOADENS4_14ComposedLayoutINS4_7SwizzleILi3ELi4ELi3EEENS4_18smem_ptr_flag_bitsILi16EEENSS_INS5_IJSG_NSA_ILi8EEEEEENS5_IJSB_SG_EEEEEEEvNS4_8identityESZ_S19_vS1A_EENS_8epilogue10collective18CollectiveEpilogueINS1C_23Sm100TmaWarpSpecializedILi4ELi2ELi64ELb1ELb0EEEJSH_NS5_IJNSS_ISE_SB_EENSS_ISG_SB_EEEEESI_NS5_IJlSB_lEEESI_S1K_NS1C_6fusion15FusionCallbacksIS1G_NS1L_17LinearCombinationISI_fSI_fLNS_15FloatRoundStyleE2EEESH_S1J_JEEENS4_5SM1004TMEM4LOAD26SM100_TMEM_LOAD_32dp32b64xESZ_NS10_IS12_S14_NSS_INS5_IJS15_SG_EEENS5_IJSG_SB_EEEEEEENS4_39AutoVectorizingCopyWithAssumedAlignmentILi128EEENS4_14SM90_TMA_STOREES1Y_S20_S20_EEEvvEEEEvNT_6ParamsE) ;  /* 0xffffff44027c7950 */ /* 0x000fea0003c3ffff */
        .weak           $__internal_1_$__cuda_sm10x_tcgen05_guardrail_trap_phase_invalid_during_alloc
        .type           $__internal_1_$__cuda_sm10x_tcgen05_guardrail_trap_phase_invalid_during_alloc,@function
        .size           $__internal_1_$__cuda_sm10x_tcgen05_guardrail_trap_phase_invalid_during_alloc,($__internal_2_$__cuda_sm10x_tcgen05_guardrail_trap_unallocated_columns_being_dealloced - $__internal_1_$__cuda_sm10x_tcgen05_guardrail_trap_phase_invalid_during_alloc)
$__internal_1_$__cuda_sm10x_tcgen05_guardrail_trap_phase_invalid_during_alloc:
[----:B------:R-:W-:Y:S05]  /*ba10*/  BPT.TRAP 0x1 ;  /* 0x000000040000795c */ /* 0x000fea0000300000 */
[----:B------:R-:W-:-:S04]  /*ba20*/  MOV R3, 0x0 ;  /* 0x0000000000037802 */ /* 0x000fc80000000f00 */
[----:B------:R-:W-:Y:S05]  /*ba30*/  RET.REL.NODEC R2 `(_ZN7cutlass13device_kernelINS_4gemm6kernel13GemmUniversalIN4cute5tupleIJiiiiEEENS1_10collective13CollectiveMmaINS1_35MainloopSm100TmaUmmaWarpSpecializedILi3ELi2ELi2ENS5_IJNS4_1CILi1EEESB_SB_EEEEENS5_IJNSA_ILi128EEENSA_ILi256EEENSA_ILi64EEEEEENS_10bfloat16_tENS5_IJSB_llEEESI_SJ_NS4_8TiledMMAINS4_8MMA_AtomIJNS4_20SM100_MMA_F16BF16_SSISI_SI_fLi128ELi256ELNS4_4UMMA5MajorE1ELSO_1ELNSN_7ScaleInE0ELSP_0EEEEEENS4_6LayoutISC_NS5_IJNSA_ILi0EEEST_ST_EEEEENS5_IJNS4_10UnderscoreESW_SW_EEEEENS4_13SM90_TMA_LOADENS4_14ComposedLayoutINS4_7SwizzleILi3ELi4ELi3EEENS4_18smem_ptr_flag_bitsILi16EEENSS_INS5_IJSG_NSA_ILi8EEEEEENS5_IJSB_SG_EEEEEEEvNS4_8identityESZ_S19_vS1A_EENS_8epilogue10collective18CollectiveEpilogueINS1C_23Sm100TmaWarpSpecializedILi4ELi2ELi64ELb1ELb0EEEJSH_NS5_IJNSS_ISE_SB_EENSS_ISG_SB_EEEEESI_NS5_IJlSB_lEEESI_S1K_NS1C_6fusion15FusionCallbacksIS1G_NS1L_17LinearCombinationISI_fSI_fLNS_15FloatRoundStyleE2EEESH_S1J_JEEENS4_5SM1004TMEM4LOAD26SM100_TMEM_LOAD_32dp32b64xESZ_NS10_IS12_S14_NSS_INS5_IJS15_SG_EEENS5_IJSG_SB_EEEEEEENS4_39AutoVectorizingCopyWithAssumedAlignmentILi128EEENS4_14SM90_TMA_STOREES1Y_S20_S20_EEEvvEEEEvNT_6ParamsE) ;  /* 0xffffff4402707950 */ /* 0x000fea0003c3ffff */
        .weak           $__internal_2_$__cuda_sm10x_tcgen05_guardrail_trap_unallocated_columns_being_dealloced
        .type           $__internal_2_$__cuda_sm10x_tcgen05_guardrail_trap_unallocated_columns_being_dealloced,@function
        .size           $__internal_2_$__cuda_sm10x_tcgen05_guardrail_trap_unallocated_columns_being_dealloced,(.L_x_171 - $__internal_2_$__cuda_sm10x_tcgen05_guardrail_trap_unallocated_columns_being_dealloced)
$__internal_2_$__cuda_sm10x_tcgen05_guardrail_trap_unallocated_columns_being_dealloced:
[----:B------:R-:W-:Y:S05]  /*ba40*/  BPT.TRAP 0x1 ;  /* 0x000000040000795c */ /* 0x000fea0000300000 */
[----:B------:R-:W-:-:S04]  /*ba50*/  HFMA2 R3, -RZ, RZ, 0, 0 ;  /* 0x00000000ff037431 */ /* 0x000fc800000001ff */
[----:B------:R-:W-:Y:S05]  /*ba60*/  RET.REL.NODEC R2 `(_ZN7cutlass13device_kernelINS_4gemm6kernel13GemmUniversalIN4cute5tupleIJiiiiEEENS1_10collective13CollectiveMmaINS1_35MainloopSm100TmaUmmaWarpSpecializedILi3ELi2ELi2ENS5_IJNS4_1CILi1EEESB_SB_EEEEENS5_IJNSA_ILi128EEENSA_ILi256EEENSA_ILi64EEEEEENS_10bfloat16_tENS5_IJSB_llEEESI_SJ_NS4_8TiledMMAINS4_8MMA_AtomIJNS4_20SM100_MMA_F16BF16_SSISI_SI_fLi128ELi256ELNS4_4UMMA5MajorE1ELSO_1ELNSN_7ScaleInE0ELSP_0EEEEEENS4_6LayoutISC_NS5_IJNSA_ILi0EEEST_ST_EEEEENS5_IJNS4_10UnderscoreESW_SW_EEEEENS4_13SM90_TMA_LOADENS4_14ComposedLayoutINS4_7SwizzleILi3ELi4ELi3EEENS4_18smem_ptr_flag_bitsILi16EEENSS_INS5_IJSG_NSA_ILi8EEEEEENS5_IJSB_SG_EEEEEEEvNS4_8identityESZ_S19_vS1A_EENS_8epilogue10collective18CollectiveEpilogueINS1C_23Sm100TmaWarpSpecializedILi4ELi2ELi64ELb1ELb0EEEJSH_NS5_IJNSS_ISE_SB_EENSS_ISG_SB_EEEEESI_NS5_IJlSB_lEEESI_S1K_NS1C_6fusion15FusionCallbacksIS1G_NS1L_17LinearCombinationISI_fSI_fLNS_15FloatRoundStyleE2EEESH_S1J_JEEENS4_5SM1004TMEM4LOAD26SM100_TMEM_LOAD_32dp32b64xESZ_NS10_IS12_S14_NSS_INS5_IJS15_SG_EEENS5_IJSG_SB_EEEEEEENS4_39AutoVectorizingCopyWithAssumedAlignmentILi128EEENS4_14SM90_TMA_STOREES1Y_S20_S20_EEEvvEEEEvNT_6ParamsE) ;  /* 0xffffff4402647950 */ /* 0x000fea0003c3ffff */
.L_x_170:
[----:B------:R-:W-:-:S00]  /*ba70*/  BRA `(.L_x_170) ;  /* 0xfffffffc00fc7947 */ /* 0x000fc0000383ffff */
[----:B------:R-:W-:-:S00]  /*ba80*/  NOP ;  /* 0x0000000000007918 */ /* 0x000fc00000000000 */
[----:B------:R-:W-:-:S00]  /*ba90*/  NOP ;  /* 0x0000000000007918 */ /* 0x000fc00000000000 */
[----:B------:R-:W-:-:S00]  /*baa0*/  NOP ;  /* 0x0000000000007918 */ /* 0x000fc00000000000 */
[----:B------:R-:W-:-:S00]  /*bab0*/  NOP ;  /* 0x0000000000007918 */ /* 0x000fc00000000000 */
[----:B------:R-:W-:-:S00]  /*bac0*/  NOP ;  /* 0x0000000000007918 */ /* 0x000fc00000000000 */
[----:B------:R-:W-:-:S00]  /*bad0*/  NOP ;  /* 0x0000000000007918 */ /* 0x000fc00000000000 */
[----:B------:R-:W-:-:S00]  /*bae0*/  NOP ;  /* 0x0000000000007918 */ /* 0x000fc00000000000 */
[----:B------:R-:W-:-:S00]  /*baf0*/  NOP ;  /* 0x0000000000007918 */ /* 0x000fc00000000000 */
.L_x_171:


//--------------------- .nv.global.init           --------------------------
	.section	.nv.global.init,"aw",@progbits
.nv.global.init:
	.type		$str$27,@object
	.size		$str$27,($str$28 - $str$27)
$str$27:
        /*0000*/ 	.byte	0x28, 0x61, 0x64, 0x64, 0x72, 0x65, 0x73, 0x73, 0x20, 0x26, 0x20, 0x6d, 0x61, 0x73, 0x6b, 0x29
        /*0010*/ 	.byte	0x20, 0x3d, 0x3d, 0x20, 0x30, 0x00
	.type		$str$28,@object
	.size		$str$28,($str$26 - $str$28)
$str$28:
        /*0016*/ 	.byte	0x2f, 0x74, 0x6d, 0x70, 0x2f, 0x63, 0x75, 0x74, 0x6c, 0x61, 0x73, 0x73, 0x5f, 0x73, 0x77, 0x65
        /*0026*/ 	.byte	0x65, 0x70, 0x5f, 0x73, 0x72, 0x63, 0x2f, 0x69, 0x6e, 0x63, 0x6c, 0x75, 0x64, 0x65, 0x2f, 0x63
        /*0036*/ 	.byte	0x75, 0x74, 0x65, 0x2f, 0x70, 0x6f, 0x69, 0x6e, 0x74, 0x65, 0x72, 0x5f, 0x66, 0x6c, 0x61, 0x67
        /*0046*/ 	.byte	0x67, 0x65, 0x64, 0x2e, 0x68, 0x70, 0x70, 0x00
	.type		$str$26,@object
	.size		$str$26,($str$25 - $str$26)
$str$26:
        /*004e*/ 	.byte	0x2f, 0x74, 0x6d, 0x70, 0x2f, 0x63, 0x75, 0x74, 0x6c, 0x61, 0x73, 0x73, 0x5f, 0x73, 0x77, 0x65
        /*005e*/ 	.byte	0x65, 0x70, 0x5f, 0x73, 0x72, 0x63, 0x2f, 0x69, 0x6e, 0x63, 0x6c, 0x75, 0x64, 0x65, 0x2f, 0x63
        /*006e*/ 	.byte	0x75, 0x74, 0x65, 0x2f, 0x61, 0x74, 0x6f, 0x6d, 0x2f, 0x63, 0x6f, 0x70, 0x79, 0x5f, 0x74, 0x72
        /*007e*/ 	.byte	0x61, 0x69, 0x74, 0x73, 0x5f, 0x73, 0x6d, 0x31, 0x30, 0x30, 0x2e, 0x68, 0x70, 0x70, 0x00
	.type		$str$25,@object
	.size		$str$25,(__unnamed_1 - $str$25)
$str$25:
        /*008d*/ 	.byte	0x28, 0x28, 0x75, 0x69, 0x6e, 0x74, 0x33, 0x32, 0x5f, 0x74, 0x28, 0x74, 0x68, 0x72, 0x65, 0x61
        /*009d*/ 	.byte	0x64, 0x49, 0x64, 0x78, 0x2e, 0x78, 0x29, 0x20, 0x2f, 0x20, 0x33, 0x32, 0x29, 0x20, 0x25, 0x20
        /*00ad*/ 	.byte	0x34, 0x29, 0x20, 0x3d, 0x3d, 0x20, 0x28, 0x28, 0x28, 0x74, 0x6d, 0x65, 0x6d, 0x5f, 0x61, 0x64
        /*00bd*/ 	.byte	0x64, 0x72, 0x20, 0x3e, 0x3e, 0x20, 0x31, 0x36, 0x29, 0x20, 0x2f, 0x20, 0x33, 0x32, 0x29, 0x20
        /*00cd*/ 	.byte	0x25, 0x20, 0x34, 0x29, 0x00
	.type		__unnamed_1,@object
	.size		__unnamed_1,(__unnamed_2 - __unnamed_1)
__unnamed_1:
        /*00d2*/ 	.byte	0x61, 0x75, 0x74, 0x6f, 0x20, 0x63, 0x75, 0x74, 0x65, 0x3a, 0x3a, 0x61, 0x73, 0x5f, 0x70, 0x6f
        /* <DEDUP_REMOVED lines=24> */
        /*0262*/ 	.byte	0x38, 0x31, 0x39, 0x32, 0x3e, 0x3e, 0x3e, 0x3e, 0x5d, 0x00
	.type		__unnamed_2,@object
	.size		__unnamed_2,(.L_2 - __unnamed_2)
__unnamed_2:
        /* <DEDUP_REMOVED lines=43> */
        /*051c*/ 	.byte	0x74, 0x65, 0x3a, 0x3a, 0x43, 0x3c, 0x30, 0x3e, 0x3e, 0x3e, 0x3e, 0x5d, 0x00
.L_2:


//--------------------- .nv.shared._ZN7cutlass13device_kernelINS_4gemm6kernel13GemmUniversalIN4cute5tupleIJiiiiEEENS1_10collective13CollectiveMmaINS1_35MainloopSm100TmaUmmaWarpSpecializedILi3ELi2ELi2ENS5_IJNS4_1CILi1EEESB_SB_EEEEENS5_IJNSA_ILi128EEENSA_ILi256EEENSA_ILi64EEEEEENS_10bfloat16_tENS5_IJSB_llEEESI_SJ_NS4_8TiledMMAINS4_8MMA_AtomIJNS4_20SM100_MMA_F16BF16_SSISI_SI_fLi128ELi256ELNS4_4UMMA5MajorE1ELSO_1ELNSN_7ScaleInE0ELSP_0EEEEEENS4_6LayoutISC_NS5_IJNSA_ILi0EEEST_ST_EEEEENS5_IJNS4_10UnderscoreESW_SW_EEEEENS4_13SM90_TMA_LOADENS4_14ComposedLayoutINS4_7SwizzleILi3ELi4ELi3EEENS4_18smem_ptr_flag_bitsILi16EEENSS_INS5_IJSG_NSA_ILi8EEEEEENS5_IJSB_SG_EEEEEEEvNS4_8identityESZ_S19_vS1A_EENS_8epilogue10collective18CollectiveEpilogueINS1C_23Sm100TmaWarpSpecializedILi4ELi2ELi64ELb1ELb0EEEJSH_NS5_IJNSS_ISE_SB_EENSS_ISG_SB_EEEEESI_NS5_IJlSB_lEEESI_S1K_NS1C_6fusion15FusionCallbacksIS1G_NS1L_17LinearCombinationISI_fSI_fLNS_15FloatRoundStyleE2EEESH_S1J_JEEENS4_5SM1004TMEM4LOAD26SM100_TMEM_LOAD_32dp32b64xESZ_NS10_IS12_S14_NSS_INS5_IJS15_SG_EEENS5_IJSG_SB_EEEEEEENS4_39AutoVectorizingCopyWithAssumedAlignmentILi128EEENS4_14SM90_TMA_STOREES1Y_S20_S20_EEEvvEEEEvNT_6ParamsE --------------------------
	.section	.nv.shared._ZN7cutlass13device_kernelINS_4gemm6kernel13GemmUniversalIN4cute5tupleIJiiiiEEENS1_10collective13CollectiveMmaINS1_35MainloopSm100TmaUmmaWarpSpecializedILi3ELi2ELi2ENS5_IJNS4_1CILi1EEESB_SB_EEEEENS5_IJNSA_ILi128EEENSA_ILi256EEENSA_ILi64EEEEEENS_10bfloat16_tENS5_IJSB_llEEESI_SJ_NS4_8TiledMMAINS4_8MMA_AtomIJNS4_20SM100_MMA_F16BF16_SSISI_SI_fLi128ELi256ELNS4_4UMMA5MajorE1ELSO_1ELNSN_7ScaleInE0ELSP_0EEEEEENS4_6LayoutISC_NS5_IJNSA_ILi0EEEST_ST_EEEEENS5_IJNS4_10UnderscoreESW_SW_EEEEENS4_13SM90_TMA_LOADENS4_14ComposedLayoutINS4_7SwizzleILi3ELi4ELi3EEENS4_18smem_ptr_flag_bitsILi16EEENSS_INS5_IJSG_NSA_ILi8EEEEEENS5_IJSB_SG_EEEEEEEvNS4_8identityESZ_S19_vS1A_EENS_8epilogue10collective18CollectiveEpilogueINS1C_23Sm100TmaWarpSpecializedILi4ELi2ELi64ELb1ELb0EEEJSH_NS5_IJNSS_ISE_SB_EENSS_ISG_SB_EEEEESI_NS5_IJlSB_lEEESI_S1K_NS1C_6fusion15FusionCallbacksIS1G_NS1L_17LinearCombinationISI_fSI_fLNS_15FloatRoundStyleE2EEESH_S1J_JEEENS4_5SM1004TMEM4LOAD26SM100_TMEM_LOAD_32dp32b64xESZ_NS10_IS12_S14_NSS_INS5_IJS15_SG_EEENS5_IJSG_SB_EEEEEEENS4_39AutoVectorizingCopyWithAssumedAlignmentILi128EEENS4_14SM90_TMA_STOREES1Y_S20_S20_EEEvvEEEEvNT_6ParamsE,"aw",@nobits
	.sectionflags	@""
	.align	16
	.zero		1024


//--------------------- .nv.shared.reserved.0     --------------------------
	.section	.nv.shared.reserved.0,"aw",@nobits
	.weak		__nv_reservedSMEM_offset_0_alias
	.size		__nv_reservedSMEM_offset_0_alias, 0, 64
	.other		__nv_reservedSMEM_offset_0_alias,@"STO_CUDA_RESERVED_SHARED STV_DEFAULT"
__nv_reservedSMEM_offset_0_alias:
	.zero		0
.nv.shared.reserved.0:
	.zero		64
	.weak		__nv_reservedSMEM_tcgen05_partition
	.type		__nv_reservedSMEM_tcgen05_partition,@object
	.size		__nv_reservedSMEM_tcgen05_partition,(.L_0 - __nv_reservedSMEM_tcgen05_partition)
__nv_reservedSMEM_tcgen05_partition:
	.zero		32
.L_0:


//--------------------- .nv.global                --------------------------
	.section	.nv.global,"aw",@nobits
.nv.global:
	.type		_ZN40_INTERNAL_394d367f_4_k_cu_1454e58e_347324cute1_E,@object
	.size		_ZN40_INTERNAL_394d367f_4_k_cu_1454e58e_347324cute1_E,(_ZN40_INTERNAL_394d367f_4_k_cu_1454e58e_347324cuda3std3__45__cpo6cbeginE - _ZN40_INTERNAL_394d367f_4_k_cu_1454e58e_347324cute1_E)
_ZN40_INTERNAL_394d367f_4_k_cu_1454e58e_347324cute1_E:
	.zero		1
	.type		_ZN40_INTERNAL_394d367f_4_k_cu_1454e58e_347324cuda3std3__45__cpo6cbeginE,@object
	.size		_ZN40_INTERNAL_394d367f_4_k_cu_1454e58e_347324cuda3std3__45__cpo6cbeginE,(_ZN40_INTERNAL_394d367f_4_k_cu_1454e58e_347324cuda3std3__48in_placeE - _ZN40_INTERNAL_394d367f_4_k_cu_1454e58e_347324cuda3std3__45__cpo6cbeginE)
_ZN40_INTERNAL_394d367f_4_k_cu_1454e58e_347324cuda3std3__45__cpo6cbeginE:
	.zero		1
	.type		_ZN40_INTERNAL_394d367f_4_k_cu_1454e58e_347324cuda3std3__48in_placeE,@object
	.size		_ZN40_INTERNAL_394d367f_4_k_cu_1454e58e_347324cuda3std3__48in_placeE,(_ZN40_INTERNAL_394d367f_4_k_cu_1454e58e_347324cuda3std6ranges3__45__cpo9iter_moveE - _ZN40_INTERNAL_394d367f_4_k_cu_1454e58e_347324cuda3std3__48in_placeE)
_ZN40_INTERNAL_394d367f_4_k_cu_1454e58e_347324cuda3std3__48in_placeE:
	.zero		1
	.type		_ZN40_INTERNAL_394d367f_4_k_cu_1454e58e_347324cuda3std6ranges3__45__cpo9iter_moveE,@object
	.size		_ZN40_INTERNAL_394d367f_4_k_cu_1454e58e_347324cuda3std6ranges3__45__cpo9iter_moveE,(_ZN40_INTERNAL_394d367f_4_k_cu_1454e58e_347324cuda3std3__45__cpo5beginE - _ZN40_INTERNAL_394d367f_4_k_cu_1454e58e_347324cuda3std6ranges3__45__cpo9iter_moveE)
_ZN40_INTERNAL_394d367f_4_k_cu_1454e58e_347324cuda3std6ranges3__45__cpo9iter_moveE:
	.zero		1
	.type		_ZN40_INTERNAL_394d367f_4_k_cu_1454e58e_347324cuda3std3__45__cpo5beginE,@object
	.size		_ZN40_INTERNAL_394d367f_4_k_cu_1454e58e_347324cuda3std3__45__cpo5beginE,(_ZN40_INTERNAL_394d367f_4_k_cu_1454e58e_347324cuda3std3__442_GLOBAL__N__394d367f_4_k_cu_1454e58e_347326ignoreE - _ZN40_INTERNAL_394d367f_4_k_cu_1454e58e_347324cuda3std3__45__cpo5beginE)
_ZN40_INTERNAL_394d367f_4_k_cu_1454e58e_347324cuda3std3__45__cpo5beginE:
	.zero		1
	.type		_ZN40_INTERNAL_394d367f_4_k_cu_1454e58e_347324cuda3std3__442_GLOBAL__N__394d367f_4_k_cu_1454e58e_347326ignoreE,@object
	.size		_ZN40_INTERNAL_394d367f_4_k_cu_1454e58e_347324cuda3std3__442_GLOBAL__N__394d367f_4_k_cu_1454e58e_347326ignoreE,(_ZN40_INTERNAL_394d367f_4_k_cu_1454e58e_347324cute7productE - _ZN40_INTERNAL_394d367f_4_k_cu_1454e58e_347324cuda3std3__442_GLOBAL__N__394d367f_4_k_cu_1454e58e_347326ignoreE)
_ZN40_INTERNAL_394d367f_4_k_cu_1454e58e_347324cuda3std3__442_GLOBAL__N__394d367f_4_k_cu_1454e58e_347326ignoreE:
	.zero		1
	.type		_ZN40_INTERNAL_394d367f_4_k_cu_1454e58e_347324cute7productE,@object
	.size		_ZN40_INTERNAL_394d367f_4_k_cu_1454e58e_347324cute7productE,(_ZN40_INTERNAL_394d367f_4_k_cu_1454e58e_347324cuda3std3__45__cpo3endE - _ZN40_INTERNAL_394d367f_4_k_cu_1454e58e_347324cute7productE)
_ZN40_INTERNAL_394d367f_4_k_cu_1454e58e_347324cute7productE:
	.zero		1
	.type		_ZN40_INTERNAL_394d367f_4_k_cu_1454e58e_347324cuda3std3__45__cpo3endE,@object
	.size		_ZN40_INTERNAL_394d367f_4_k_cu_1454e58e_347324cuda3std3__45__cpo3endE,(_ZN40_INTERNAL_394d367f_4_k_cu_1454e58e_347324cuda3std3__419piecewise_constructE - _ZN40_INTERNAL_394d367f_4_k_cu_1454e58e_347324cuda3std3__45__cpo3endE)
_ZN40_INTERNAL_394d367f_4_k_cu_1454e58e_347324cuda3std3__45__cpo3endE:
	.zero		1
	.type		_ZN40_INTERNAL_394d367f_4_k_cu_1454e58e_347324cuda3std3__419piecewise_constructE,@object
	.size		_ZN40_INTERNAL_394d367f_4_k_cu_1454e58e_347324cuda3std3__419piecewise_constructE,(_ZN40_INTERNAL_394d367f_4_k_cu_1454e58e_347324cuda3std3__45__cpo4cendE - _ZN40_INTERNAL_394d367f_4_k_cu_1454e58e_347324cuda3std3__419piecewise_constructE)
_ZN40_INTERNAL_394d367f_4_k_cu_1454e58e_347324cuda3std3__419piecewise_constructE:
	.zero		1
	.type		_ZN40_INTERNAL_394d367f_4_k_cu_1454e58e_347324cuda3std3__45__cpo4cendE,@object
	.size		_ZN40_INTERNAL_394d367f_4_k_cu_1454e58e_347324cuda3std3__45__cpo4cendE,(_ZN40_INTERNAL_394d367f_4_k_cu_1454e58e_347324cuda3std6ranges3__45__cpo4swapE - _ZN40_INTERNAL_394d367f_4_k_cu_1454e58e_347324cuda3std3__45__cpo4cendE)
_ZN40_INTERNAL_394d367f_4_k_cu_1454e58e_347324cuda3std3__45__cpo4cendE:
	.zero		1
	.type		_ZN40_INTERNAL_394d367f_4_k_cu_1454e58e_347324cuda3std6ranges3__45__cpo4swapE,@object
	.size		_ZN40_INTERNAL_394d367f_4_k_cu_1454e58e_347324cuda3std6ranges3__45__cpo4swapE,(.L_10 - _ZN40_INTERNAL_394d367f_4_k_cu_1454e58e_347324cuda3std6ranges3__45__cpo4swapE)
_ZN40_INTERNAL_394d367f_4_k_cu_1454e58e_347324cuda3std6ranges3__45__cpo4swapE:
	.zero		1
.L_10:


//--------------------- .nv.constant0._ZN7cutlass13device_kernelINS_4gemm6kernel13GemmUniversalIN4cute5tupleIJiiiiEEENS1_10collective13CollectiveMmaINS1_35MainloopSm100TmaUmmaWarpSpecializedILi3ELi2ELi2ENS5_IJNS4_1CILi1EEESB_SB_EEEEENS5_IJNSA_ILi128EEENSA_ILi256EEENSA_ILi64EEEEEENS_10bfloat16_tENS5_IJSB_llEEESI_SJ_NS4_8TiledMMAINS4_8MMA_AtomIJNS4_20SM100_MMA_F16BF16_SSISI_SI_fLi128ELi256ELNS4_4UMMA5MajorE1ELSO_1ELNSN_7ScaleInE0ELSP_0EEEEEENS4_6LayoutISC_NS5_IJNSA_ILi0EEEST_ST_EEEEENS5_IJNS4_10UnderscoreESW_SW_EEEEENS4_13SM90_TMA_LOADENS4_14ComposedLayoutINS4_7SwizzleILi3ELi4ELi3EEENS4_18smem_ptr_flag_bitsILi16EEENSS_INS5_IJSG_NSA_ILi8EEEEEENS5_IJSB_SG_EEEEEEEvNS4_8identityESZ_S19_vS1A_EENS_8epilogue10collective18CollectiveEpilogueINS1C_23Sm100TmaWarpSpecializedILi4ELi2ELi64ELb1ELb0EEEJSH_NS5_IJNSS_ISE_SB_EENSS_ISG_SB_EEEEESI_NS5_IJlSB_lEEESI_S1K_NS1C_6fusion15FusionCallbacksIS1G_NS1L_17LinearCombinationISI_fSI_fLNS_15FloatRoundStyleE2EEESH_S1J_JEEENS4_5SM1004TMEM4LOAD26SM100_TMEM_LOAD_32dp32b64xESZ_NS10_IS12_S14_NSS_INS5_IJS15_SG_EEENS5_IJSG_SB_EEEEEEENS4_39AutoVectorizingCopyWithAssumedAlignmentILi128EEENS4_14SM90_TMA_STOREES1Y_S20_S20_EEEvvEEEEvNT_6ParamsE --------------------------
	.section	.nv.constant0._ZN7cutlass13device_kernelINS_4gemm6kernel13GemmUniversalIN4cute5tupleIJiiiiEEENS1_10collective13CollectiveMmaINS1_35MainloopSm100TmaUmmaWarpSpecializedILi3ELi2ELi2ENS5_IJNS4_1CILi1EEESB_SB_EEEEENS5_IJNSA_ILi128EEENSA_ILi256EEENSA_ILi64EEEEEENS_10bfloat16_tENS5_IJSB_llEEESI_SJ_NS4_8TiledMMAINS4_8MMA_AtomIJNS4_20SM100_MMA_F16BF16_SSISI_SI_fLi128ELi256ELNS4_4UMMA5MajorE1ELSO_1ELNSN_7ScaleInE0ELSP_0EEEEEENS4_6LayoutISC_NS5_IJNSA_ILi0EEEST_ST_EEEEENS5_IJNS4_10UnderscoreESW_SW_EEEEENS4_13SM90_TMA_LOADENS4_14ComposedLayoutINS4_7SwizzleILi3ELi4ELi3EEENS4_18smem_ptr_flag_bitsILi16EEENSS_INS5_IJSG_NSA_ILi8EEEEEENS5_IJSB_SG_EEEEEEEvNS4_8identityESZ_S19_vS1A_EENS_8epilogue10collective18CollectiveEpilogueINS1C_23Sm100TmaWarpSpecializedILi4ELi2ELi64ELb1ELb0EEEJSH_NS5_IJNSS_ISE_SB_EENSS_ISG_SB_EEEEESI_NS5_IJlSB_lEEESI_S1K_NS1C_6fusion15FusionCallbacksIS1G_NS1L_17LinearCombinationISI_fSI_fLNS_15FloatRoundStyleE2EEESH_S1J_JEEENS4_5SM1004TMEM4LOAD26SM100_TMEM_LOAD_32dp32b64xESZ_NS10_IS12_S14_NSS_INS5_IJS15_SG_EEENS5_IJSG_SB_EEEEEEENS4_39AutoVectorizingCopyWithAssumedAlignmentILi128EEENS4_14SM90_TMA_STOREES1Y_S20_S20_EEEvvEEEEvNT_6ParamsE,"a",@progbits
	.sectionflags	@""
	.align	4
.nv.constant0._ZN7cutlass13device_kernelINS_4gemm6kernel13GemmUniversalIN4cute5tupleIJiiiiEEENS1_10collective13CollectiveMmaINS1_35MainloopSm100TmaUmmaWarpSpecializedILi3ELi2ELi2ENS5_IJNS4_1CILi1EEESB_SB_EEEEENS5_IJNSA_ILi128EEENSA_ILi256EEENSA_ILi64EEEEEENS_10bfloat16_tENS5_IJSB_llEEESI_SJ_NS4_8TiledMMAINS4_8MMA_AtomIJNS4_20SM100_MMA_F16BF16_SSISI_SI_fLi128ELi256ELNS4_4UMMA5MajorE1ELSO_1ELNSN_7ScaleInE0ELSP_0EEEEEENS4_6LayoutISC_NS5_IJNSA_ILi0EEEST_ST_EEEEENS5_IJNS4_10UnderscoreESW_SW_EEEEENS4_13SM90_TMA_LOADENS4_14ComposedLayoutINS4_7SwizzleILi3ELi4ELi3EEENS4_18smem_ptr_flag_bitsILi16EEENSS_INS5_IJSG_NSA_ILi8EEEEEENS5_IJSB_SG_EEEEEEEvNS4_8identityESZ_S19_vS1A_EENS_8epilogue10collective18CollectiveEpilogueINS1C_23Sm100TmaWarpSpecializedILi4ELi2ELi64ELb1ELb0EEEJSH_NS5_IJNSS_ISE_SB_EENSS_ISG_SB_EEEEESI_NS5_IJlSB_lEEESI_S1K_NS1C_6fusion15FusionCallbacksIS1G_NS1L_17LinearCombinationISI_fSI_fLNS_15FloatRoundStyleE2EEESH_S1J_JEEENS4_5SM1004TMEM4LOAD26SM100_TMEM_LOAD_32dp32b64xESZ_NS10_IS12_S14_NSS_INS5_IJS15_SG_EEENS5_IJSG_SB_EEEEEEENS4_39AutoVectorizingCopyWithAssumedAlignmentILi128EEENS4_14SM90_TMA_STOREES1Y_S20_S20_EEEvvEEEEvNT_6ParamsE:
	.zero		2944


//--------------------- SYMBOLS --------------------------

	.type		.nv.reservedSmem.offset0,@object
	.size		.nv.reservedSmem.offset0,0x4
	.type		.nv.reservedSmem.cap,@object
	.size		.nv.reservedSmem.cap,0x4
	.type		__assertfail,@function
